def attn_fwd(
    Q,
    K,
    V,
    Out,
    Lse,
    sm_scale,
    stride_qz,
    stride_qh,
    stride_qm,
    stride_qk,
    stride_kz,
    stride_kh,
    stride_kn,
    stride_kk,
    stride_vz,
    stride_vh,
    stride_vn,
    stride_vk,
    stride_oz,
    stride_oh,
    stride_om,
    stride_ok,
    seqlen_q,
    seqlen_k,
    BLOCK_M: tl.constexpr,
    BLOCK_N: tl.constexpr,
    HEAD_DIM: tl.constexpr,
    CAUSAL: tl.constexpr,
):
    start_m = tl.program_id(0)
    off_hz = tl.program_id(1)
    q_off = off_hz * stride_qh
    k_off = off_hz * stride_kh
    v_off = off_hz * stride_vh
    offs_m = start_m * BLOCK_M + tl.arange(0, BLOCK_M)
    offs_d = tl.arange(0, HEAD_DIM)
    offs_n = tl.arange(0, BLOCK_N)
    q_ptrs = Q + q_off + offs_m[:, None] * stride_qm + offs_d[None, :] * stride_qk
    k_ptrs = K + k_off + offs_d[:, None] * stride_kk + offs_n[None, :] * stride_kn
    v_ptrs = V + v_off + offs_n[:, None] * stride_vn + offs_d[None, :] * stride_vk
    m_i = tl.full([BLOCK_M], float("-inf"), dtype=tl.float32)
    l_i = tl.zeros([BLOCK_M], dtype=tl.float32) + 1.0
    acc = tl.zeros([BLOCK_M, HEAD_DIM], dtype=tl.float32)
    q = tl.load(q_ptrs)
    acc, l_i, m_i = _attn_fwd_inner(
        acc,
        l_i,
        m_i,
        q,
        k_ptrs,
        v_ptrs,
        sm_scale,
        stride_kn,
        stride_vn,
        start_m,
        seqlen_k,
        BLOCK_M,
        BLOCK_N,
        HEAD_DIM,
        CAUSAL,
    )
    acc = acc / l_i[:, None]
    lse = m_i + tl.math.log2(l_i) / 1.4426950408889634
    o_ptrs = (
        Out
        + off_hz * stride_oh
        + offs_m[:, None] * stride_om
        + offs_d[None, :] * stride_ok
    )
    tl.store(o_ptrs, acc.to(Out.dtype.element_ty))
    tl.store(Lse + off_hz * seqlen_q + offs_m, lse)

# config = {"BLOCK_M": 64, "BLOCK_N": 16, "HEAD_DIM": 256, "arch": "sm_90", "causal": false, "dtype": "bf16", "num_stages": 2, "num_warps": 8}
# arch = sm_90


// ===== COMPILED SASS (sm_90a) =====

	.target	sm_90a

	.elftype	@"ET_EXEC"


//--------------------- .note.nv.tkinfo           --------------------------
	.section	.note.nv.tkinfo,"",@"SHT_NOTE"
	.sectionflags	@"SHF_NOTE_NV_TKINFO"
	.tkinfo
        /*0018*/ 	.word	0x00000002
        /*0030*/ 	.string	""
        /*0030*/ 	.string	"ptxas"
        /*0030*/ 	.string	"Cuda compilation tools, release 13.0, V13.0.88"
        /*0030*/ 	.string	"Build cuda_13.0.r13.0/compiler.36424714_0"
        /*0030*/ 	.string	"-v  -suppress-debug-info  -lineinfo  -arch sm_90a "



//--------------------- .note.nv.cuinfo           --------------------------
	.section	.note.nv.cuinfo,"",@"SHT_NOTE"
	.sectionflags	@"SHF_NOTE_NV_CUINFO"
        /*0018*/ 	.short	0x0002
        /*001a*/ 	.short	0x005a
        /*001c*/ 	.short	0x0082
	.zero		2


//--------------------- .nv.info                  --------------------------
	.section	.nv.info,"",@"SHT_CUDA_INFO"
	.align	4


	//----- nvinfo : EIATTR_REGCOUNT
	.align		4
        /*0000*/ 	.byte	0x04, 0x2f
        /*0002*/ 	.short	(.L_2 - .L_1)
	.align		4
.L_1:
        /*0004*/ 	.word	index@(attn_fwd)
        /*0008*/ 	.word	0x000000d2


	//----- nvinfo : EIATTR_FRAME_SIZE
	.align		4
.L_2:
        /*000c*/ 	.byte	0x04, 0x11
        /*000e*/ 	.short	(.L_4 - .L_3)
	.align		4
.L_3:
        /*0010*/ 	.word	index@(attn_fwd)
        /*0014*/ 	.word	0x00000000


	//----- nvinfo : EIATTR_MIN_STACK_SIZE
	.align		4
.L_4:
        /*0018*/ 	.byte	0x04, 0x12
        /*001a*/ 	.short	(.L_6 - .L_5)
	.align		4
.L_5:
        /*001c*/ 	.word	index@(attn_fwd)
        /*0020*/ 	.word	0x00000000
.L_6:


//--------------------- .nv.compat                --------------------------
	.section	.nv.compat,"",@"SHT_CUDA_COMPAT_INFO"
	.align	4
        /*0000*/ 	.byte	0x02, 0x09, 0x01, 0x00, 0x02, 0x02, 0x04, 0x00, 0x02, 0x05, 0x05, 0x00, 0x03, 0x07, 0x01, 0x01
        /*0010*/ 	.byte	0x02, 0x03, 0x00, 0x00, 0x02, 0x06, 0x01, 0x00, 0x04, 0x0b, 0x08, 0x00, 0x00, 0x00, 0x00, 0x00
        /*0020*/ 	.byte	0x00, 0x00, 0x00, 0x00


//--------------------- .nv.info.attn_fwd         --------------------------
	.section	.nv.info.attn_fwd,"",@"SHT_CUDA_INFO"
	.sectionflags	@""
	.align	4


	//----- nvinfo : EIATTR_CUDA_API_VERSION
	.align		4
        /*0000*/ 	.byte	0x04, 0x37
        /*0002*/ 	.short	(.L_8 - .L_7)
.L_7:
        /*0004*/ 	.word	0x00000082


	//----- nvinfo : EIATTR_KPARAM_INFO
	.align		4
.L_8:
        /*0008*/ 	.byte	0x04, 0x17
        /*000a*/ 	.short	(.L_10 - .L_9)
.L_9:
        /*000c*/ 	.word	0x00000000
        /*0010*/ 	.short	0x0019
        /*0012*/ 	.short	0x0080
        /*0014*/ 	.byte	0x00, 0xf4, 0x21, 0x00


	//----- nvinfo : EIATTR_KPARAM_INFO
	.align		4
.L_10:
        /*0018*/ 	.byte	0x04, 0x17
        /*001a*/ 	.short	(.L_12 - .L_11)
.L_11:
        /*001c*/ 	.word	0x00000000
        /*0020*/ 	.short	0x0018
        /*0022*/ 	.short	0x0078
        /*0024*/ 	.byte	0x00, 0xf4, 0x21, 0x00


	//----- nvinfo : EIATTR_KPARAM_INFO
	.align		4
.L_12:
        /*0028*/ 	.byte	0x04, 0x17
        /*002a*/ 	.short	(.L_14 - .L_13)
.L_13:
        /*002c*/ 	.word	0x00000000
        /*0030*/ 	.short	0x0017
        /*0032*/ 	.short	0x0070
        /*0034*/ 	.byte	0x00, 0xf0, 0x11, 0x00


	//----- nvinfo : EIATTR_KPARAM_INFO
	.align		4
.L_14:
        /*0038*/ 	.byte	0x04, 0x17
        /*003a*/ 	.short	(.L_16 - .L_15)
.L_15:
        /*003c*/ 	.word	0x00000000
        /*0040*/ 	.short	0x0016
        /*0042*/ 	.short	0x006c
        /*0044*/ 	.byte	0x00, 0xf0, 0x11, 0x00


	//----- nvinfo : EIATTR_KPARAM_INFO
	.align		4
.L_16:
        /*0048*/ 	.byte	0x04, 0x17
        /*004a*/ 	.short	(.L_18 - .L_17)
.L_17:
        /*004c*/ 	.word	0x00000000
        /*0050*/ 	.short	0x0015
        /*0052*/ 	.short	0x0068
        /*0054*/ 	.byte	0x00, 0xf0, 0x11, 0x00


	//----- nvinfo : EIATTR_KPARAM_INFO
	.align		4
.L_18:
        /*0058*/ 	.byte	0x04, 0x17
        /*005a*/ 	.short	(.L_20 - .L_19)
.L_19:
        /*005c*/ 	.word	0x00000000
        /*0060*/ 	.short	0x0014
        /*0062*/ 	.short	0x0064
        /*0064*/ 	.byte	0x00, 0xf0, 0x11, 0x00


	//----- nvinfo : EIATTR_KPARAM_INFO
	.align		4
.L_20:
        /*0068*/ 	.byte	0x04, 0x17
        /*006a*/ 	.short	(.L_22 - .L_21)
.L_21:
        /*006c*/ 	.word	0x00000000
        /*0070*/ 	.short	0x0013
        /*0072*/ 	.short	0x0060
        /*0074*/ 	.byte	0x00, 0xf0, 0x11, 0x00


	//----- nvinfo : EIATTR_KPARAM_INFO
	.align		4
.L_22:
        /*0078*/ 	.byte	0x04, 0x17
        /*007a*/ 	.short	(.L_24 - .L_23)
.L_23:
        /*007c*/ 	.word	0x00000000
        /*0080*/ 	.short	0x0012
        /*0082*/ 	.short	0x005c
        /*0084*/ 	.byte	0x00, 0xf0, 0x11, 0x00


	//----- nvinfo : EIATTR_KPARAM_INFO
	.align		4
.L_24:
        /*0088*/ 	.byte	0x04, 0x17
        /*008a*/ 	.short	(.L_26 - .L_25)
.L_25:
        /*008c*/ 	.word	0x00000000
        /*0090*/ 	.short	0x0011
        /*0092*/ 	.short	0x0058
        /*0094*/ 	.byte	0x00, 0xf0, 0x11, 0x00


	//----- nvinfo : EIATTR_KPARAM_INFO
	.align		4
.L_26:
        /*0098*/ 	.byte	0x04, 0x17
        /*009a*/ 	.short	(.L_28 - .L_27)
.L_27:
        /*009c*/ 	.word	0x00000000
        /*00a0*/ 	.short	0x0010
        /*00a2*/ 	.short	0x0054
        /*00a4*/ 	.byte	0x00, 0xf0, 0x11, 0x00


	//----- nvinfo : EIATTR_KPARAM_INFO
	.align		4
.L_28:
        /*00a8*/ 	.byte	0x04, 0x17
        /*00aa*/ 	.short	(.L_30 - .L_29)
.L_29:
        /*00ac*/ 	.word	0x00000000
        /*00b0*/ 	.short	0x000f
        /*00b2*/ 	.short	0x0050
        /*00b4*/ 	.byte	0x00, 0xf0, 0x11, 0x00


	//----- nvinfo : EIATTR_KPARAM_INFO
	.align		4
.L_30:
        /*00b8*/ 	.byte	0x04, 0x17
        /*00ba*/ 	.short	(.L_32 - .L_31)
.L_31:
        /*00bc*/ 	.word	0x00000000
        /*00c0*/ 	.short	0x000e
        /*00c2*/ 	.short	0x004c
        /*00c4*/ 	.byte	0x00, 0xf0, 0x11, 0x00


	//----- nvinfo : EIATTR_KPARAM_INFO
	.align		4
.L_32:
        /*00c8*/ 	.byte	0x04, 0x17
        /*00ca*/ 	.short	(.L_34 - .L_33)
.L_33:
        /*00cc*/ 	.word	0x00000000
        /*00d0*/ 	.short	0x000d
        /*00d2*/ 	.short	0x0048
        /*00d4*/ 	.byte	0x00, 0xf0, 0x11, 0x00


	//----- nvinfo : EIATTR_KPARAM_INFO
	.align		4
.L_34:
        /*00d8*/ 	.byte	0x04, 0x17
        /*00da*/ 	.short	(.L_36 - .L_35)
.L_35:
        /*00dc*/ 	.word	0x00000000
        /*00e0*/ 	.short	0x000c
        /*00e2*/ 	.short	0x0044
        /*00e4*/ 	.byte	0x00, 0xf0, 0x11, 0x00


	//----- nvinfo : EIATTR_KPARAM_INFO
	.align		4
.L_36:
        /*00e8*/ 	.byte	0x04, 0x17
        /*00ea*/ 	.short	(.L_38 - .L_37)
.L_37:
        /*00ec*/ 	.word	0x00000000
        /*00f0*/ 	.short	0x000b
        /*00f2*/ 	.short	0x0040
        /*00f4*/ 	.byte	0x00, 0xf0, 0x11, 0x00


	//----- nvinfo : EIATTR_KPARAM_INFO
	.align		4
.L_38:
        /*00f8*/ 	.byte	0x04, 0x17
        /*00fa*/ 	.short	(.L_40 - .L_39)
.L_39:
        /*00fc*/ 	.word	0x00000000
        /*0100*/ 	.short	0x000a
        /*0102*/ 	.short	0x003c
        /*0104*/ 	.byte	0x00, 0xf0, 0x11, 0x00


	//----- nvinfo : EIATTR_KPARAM_INFO
	.align		4
.L_40:
        /*0108*/ 	.byte	0x04, 0x17
        /*010a*/ 	.short	(.L_42 - .L_41)
.L_41:
        /*010c*/ 	.word	0x00000000
        /*0110*/ 	.short	0x0009
        /*0112*/ 	.short	0x0038
        /*0114*/ 	.byte	0x00, 0xf0, 0x11, 0x00


	//----- nvinfo : EIATTR_KPARAM_INFO
	.align		4
.L_42:
        /*0118*/ 	.byte	0x04, 0x17
        /*011a*/ 	.short	(.L_44 - .L_43)
.L_43:
        /*011c*/ 	.word	0x00000000
        /*0120*/ 	.short	0x0008
        /*0122*/ 	.short	0x0034
        /*0124*/ 	.byte	0x00, 0xf0, 0x11, 0x00


	//----- nvinfo : EIATTR_KPARAM_INFO
	.align		4
.L_44:
        /*0128*/ 	.byte	0x04, 0x17
        /*012a*/ 	.short	(.L_46 - .L_45)
.L_45:
        /*012c*/ 	.word	0x00000000
        /*0130*/ 	.short	0x0007
        /*0132*/ 	.short	0x0030
        /*0134*/ 	.byte	0x00, 0xf0, 0x11, 0x00


	//----- nvinfo : EIATTR_KPARAM_INFO
	.align		4
.L_46:
        /*0138*/ 	.byte	0x04, 0x17
        /*013a*/ 	.short	(.L_48 - .L_47)
.L_47:
        /*013c*/ 	.word	0x00000000
        /*0140*/ 	.short	0x0006
        /*0142*/ 	.short	0x002c
        /*0144*/ 	.byte	0x00, 0xf0, 0x11, 0x00


	//----- nvinfo : EIATTR_KPARAM_INFO
	.align		4
.L_48:
        /*0148*/ 	.byte	0x04, 0x17
        /*014a*/ 	.short	(.L_50 - .L_49)
.L_49:
        /*014c*/ 	.word	0x00000000
        /*0150*/ 	.short	0x0005
        /*0152*/ 	.short	0x0028
        /*0154*/ 	.byte	0x00, 0xf0, 0x11, 0x00


	//----- nvinfo : EIATTR_KPARAM_INFO
	.align		4
.L_50:
        /*0158*/ 	.byte	0x04, 0x17
        /*015a*/ 	.short	(.L_52 - .L_51)
.L_51:
        /*015c*/ 	.word	0x00000000
        /*0160*/ 	.short	0x0004
        /*0162*/ 	.short	0x0020
        /*0164*/ 	.byte	0x00, 0xf4, 0x21, 0x00


	//----- nvinfo : EIATTR_KPARAM_INFO
	.align		4
.L_52:
        /*0168*/ 	.byte	0x04, 0x17
        /*016a*/ 	.short	(.L_54 - .L_53)
.L_53:
        /*016c*/ 	.word	0x00000000
        /*0170*/ 	.short	0x0003
        /*0172*/ 	.short	0x0018
        /*0174*/ 	.byte	0x00, 0xf4, 0x21, 0x00


	//----- nvinfo : EIATTR_KPARAM_INFO
	.align		4
.L_54:
        /*0178*/ 	.byte	0x04, 0x17
        /*017a*/ 	.short	(.L_56 - .L_55)
.L_55:
        /*017c*/ 	.word	0x00000000
        /*0180*/ 	.short	0x0002
        /*0182*/ 	.short	0x0010
        /*0184*/ 	.byte	0x00, 0xf4, 0x21, 0x00


	//----- nvinfo : EIATTR_KPARAM_INFO
	.align		4
.L_56:
        /*0188*/ 	.byte	0x04, 0x17
        /*018a*/ 	.short	(.L_58 - .L_57)
.L_57:
        /*018c*/ 	.word	0x00000000
        /*0190*/ 	.short	0x0001
        /*0192*/ 	.short	0x0008
        /*0194*/ 	.byte	0x00, 0xf4, 0x21, 0x00


	//----- nvinfo : EIATTR_KPARAM_INFO
	.align		4
.L_58:
        /*0198*/ 	.byte	0x04, 0x17
        /*019a*/ 	.short	(.L_60 - .L_59)
.L_59:
        /*019c*/ 	.word	0x00000000
        /*01a0*/ 	.short	0x0000
        /*01a2*/ 	.short	0x0000
        /*01a4*/ 	.byte	0x00, 0xf4, 0x21, 0x00


	//----- nvinfo : EIATTR_SPARSE_MMA_MASK
	.align		4
.L_60:
        /*01a8*/ 	.byte	0x03, 0x50
        /*01aa*/ 	.short	0x0000


	//----- nvinfo : EIATTR_MAXREG_COUNT
	.align		4
        /*01ac*/ 	.byte	0x03, 0x1b
        /*01ae*/ 	.short	0x00ff


	//----- nvinfo : EIATTR_NUM_BARRIERS
	.align		4
        /*01b0*/ 	.byte	0x02, 0x4c
        /*01b2*/ 	.byte	0x01
	.zero		1


	//----- nvinfo : EIATTR_MERCURY_ISA_VERSION
	.align		4
        /*01b4*/ 	.byte	0x03, 0x5f
        /*01b6*/ 	.short	0x0101


	//----- nvinfo : EIATTR_COOP_GROUP_MASK_REGIDS
	.align		4
        /*01b8*/ 	.byte	0x04, 0x29
        /*01ba*/ 	.short	(.L_62 - .L_61)


	//   ....[0]....
.L_61:
        /*01bc*/ 	.word	0xffffffff


	//   ....[1]....
        /*01c0*/ 	.word	0xffffffff


	//   ....[2]....
        /*01c4*/ 	.word	0xffffffff


	//   ....[3]....
        /*01c8*/ 	.word	0xffffffff


	//   ....[4]....
        /*01cc*/ 	.word	0xffffffff


	//   ....[5]....
        /*01d0*/ 	.word	0xffffffff


	//   ....[6]....
        /*01d4*/ 	.word	0xffffffff


	//   ....[7]....
        /*01d8*/ 	.word	0xffffffff


	//----- nvinfo : EIATTR_COOP_GROUP_INSTR_OFFSETS
	.align		4
.L_62:
        /*01dc*/ 	.byte	0x04, 0x28
        /*01de*/ 	.short	(.L_64 - .L_63)


	//   ....[0]....
.L_63:
        /*01e0*/ 	.word	0x00003ab0


	//   ....[1]....
        /*01e4*/ 	.word	0x00003b00


	//   ....[2]....
        /*01e8*/ 	.word	0x00003b20


	//   ....[3]....
        /*01ec*/ 	.word	0x00003b40


	//   ....[4]....
        /*01f0*/ 	.word	0x000043c0


	//   ....[5]....
        /*01f4*/ 	.word	0x000043d0


	//   ....[6]....
        /*01f8*/ 	.word	0x00004410


	//   ....[7]....
        /*01fc*/ 	.word	0x00004420


	//----- nvinfo : EIATTR_EXIT_INSTR_OFFSETS
	.align		4
.L_64:
        /*0200*/ 	.byte	0x04, 0x1c
        /*0202*/ 	.short	(.L_66 - .L_65)


	//   ....[0]....
.L_65:
        /*0204*/ 	.word	0x00006fb0


	//   ....[1]....
        /*0208*/ 	.word	0x00007060


	//----- nvinfo : EIATTR_REQNTID
	.align		4
.L_66:
        /*020c*/ 	.byte	0x04, 0x10
        /*020e*/ 	.short	(.L_68 - .L_67)
.L_67:
        /*0210*/ 	.word	0x00000100
        /*0214*/ 	.word	0x00000001
        /*0218*/ 	.word	0x00000001


	//----- nvinfo : EIATTR_CBANK_PARAM_SIZE
	.align		4
.L_68:
        /*021c*/ 	.byte	0x03, 0x19
        /*021e*/ 	.short	0x0088


	//----- nvinfo : EIATTR_PARAM_CBANK
	.align		4
        /*0220*/ 	.byte	0x04, 0x0a
        /*0222*/ 	.short	(.L_70 - .L_69)
	.align		4
.L_69:
        /*0224*/ 	.word	index@(.nv.constant0.attn_fwd)
        /*0228*/ 	.short	0x0210
        /*022a*/ 	.short	0x0088


	//----- nvinfo : EIATTR_SW_WAR
	.align		4
.L_70:
        /*022c*/ 	.byte	0x04, 0x36
        /*022e*/ 	.short	(.L_72 - .L_71)
.L_71:
        /*0230*/ 	.word	0x00000008
.L_72:


//--------------------- .nv.callgraph             --------------------------
	.section	.nv.callgraph,"",@"SHT_CUDA_CALLGRAPH"
	.align	4
	.sectionentsize	8
	.align		4
        /*0000*/ 	.word	0x00000000
	.align		4
        /*0004*/ 	.word	0xffffffff
	.align		4
        /*0008*/ 	.word	0x00000000
	.align		4
        /*000c*/ 	.word	0xfffffffe
	.align		4
        /*0010*/ 	.word	0x00000000
	.align		4
        /*0014*/ 	.word	0xfffffffd
	.align		4
        /*0018*/ 	.word	0x00000000
	.align		4
        /*001c*/ 	.word	0xfffffffc


//--------------------- .nv.constant4             --------------------------
	.section	.nv.constant4,"a",@progbits
	.align	8
	.align		8
.nv.constant4:
        /*0000*/ 	.dword	_$_str


//--------------------- .text.attn_fwd            --------------------------
	.section	.text.attn_fwd,"ax",@progbits
	.align	128
        .global         attn_fwd
        .type           attn_fwd,@function
        .size           attn_fwd,(.L_x_3 - attn_fwd)
        .other          attn_fwd,@"STO_CUDA_ENTRY STV_DEFAULT"
attn_fwd:
.text.attn_fwd:
[----:B------:R-:W-:Y:S01]  /*0000*/  LDC R1, c[0x0][0x28] ;  /* 0x00000a00ff017b82 */ /* 0x000fe20000000800 */
[----:B------:R-:W0:Y:S07]  /*0010*/  S2R R88, SR_TID.X ;  /* 0x0000000000587919 */ /* 0x000e2e0000002100 */
[----:B------:R-:W1:Y:S01]  /*0020*/  LDC.64 R6, c[0x0][0x240] ;  /* 0x00009000ff067b82 */ /* 0x000e620000000a00 */
[----:B------:R-:W-:Y:S01]  /*0030*/  ULDC.64 UR60, c[0x0][0x208] ;  /* 0x00008200003c7ab9 */ /* 0x000fe20000000a00 */
[----:B------:R-:W2:Y:S01]  /*0040*/  S2R R5, SR_CTAID.X ;  /* 0x0000000000057919 */ /* 0x000ea20000002500 */
[----:B------:R-:W1:Y:S05]  /*0050*/  S2R R3, SR_CTAID.Y ;  /* 0x0000000000037919 */ /* 0x000e6a0000002600 */
[----:B------:R-:W3:Y:S08]  /*0060*/  LDC R10, c[0x0][0x248] ;  /* 0x00009200ff0a7b82 */ /* 0x000ef00000000800 */
[----:B------:R-:W4:Y:S01]  /*0070*/  LDC.64 R12, c[0x0][0x210] ;  /* 0x00008400ff0c7b82 */ /* 0x000f220000000a00 */
[----:B------:R-:W-:-:S07]  /*0080*/  MOV R148, 0x400 ;  /* 0x0000040000947802 */ /* 0x000fce0000000f00 */
[----:B------:R-:W5:Y:S01]  /*0090*/  LDC R150, c[0x0][0x280] ;  /* 0x0000a000ff967b82 */ /* 0x000f620000000800 */
[----:B0-----:R-:W-:Y:S02]  /*00a0*/  LOP3.LUT R8, R88, 0x3f, RZ, 0xc0, !PT ;  /* 0x0000003f58087812 */ /* 0x001fe400078ec0ff */
[----:B------:R-:W-:-:S03]  /*00b0*/  SHF.R.U32.HI R97, RZ, 0x6, R88 ;  /* 0x00000006ff617819 */ /* 0x000fc60000011658 */
[----:B--2---:R-:W-:Y:S01]  /*00c0*/  IMAD R0, R5, 0x40, R8 ;  /* 0x0000004005007824 */ /* 0x004fe200078e0208 */
[----:B------:R-:W-:Y:S01]  /*00d0*/  SGXT.U32 R97, R97, 0x2 ;  /* 0x000000026161781a */ /* 0x000fe20000000000 */
[----:B-1----:R-:W-:Y:S02]  /*00e0*/  IMAD R2, R3, R6, RZ ;  /* 0x0000000603027224 */ /* 0x002fe400078e02ff */
[----:B------:R-:W-:Y:S02]  /*00f0*/  IMAD R4, R0, R7, RZ ;  /* 0x0000000700047224 */ /* 0x000fe400078e02ff */
[----:B------:R-:W-:Y:S02]  /*0100*/  IMAD.SHL.U32 R5, R2, 0x2, RZ ;  /* 0x0000000202057824 */ /* 0x000fe400078e00ff */
[----:B------:R-:W-:Y:S02]  /*0110*/  IMAD.SHL.U32 R6, R4, 0x2, RZ ;  /* 0x0000000204067824 */ /* 0x000fe400078e00ff */
[----:B---3--:R-:W-:-:S02]  /*0120*/  IMAD R7, R97, R10, RZ ;  /* 0x0000000a61077224 */ /* 0x008fc400078e02ff */
[----:B------:R-:W-:Y:S01]  /*0130*/  IMAD.HI R2, R2, 0x2, RZ ;  /* 0x0000000202027827 */ /* 0x000fe200078e02ff */
[----:B----4-:R-:W-:-:S03]  /*0140*/  IADD3 R5, P0, P1, R6, R12, R5 ;  /* 0x0000000c06057210 */ /* 0x010fc6000791e005 */
[----:B------:R-:W-:-:S04]  /*0150*/  IMAD.HI R4, R4, 0x2, RZ ;  /* 0x0000000204047827 */ /* 0x000fc800078e02ff */
[----:B------:R-:W-:Y:S01]  /*0160*/  IMAD R9, R10, 0x4, R7 ;  /* 0x000000040a097824 */ /* 0x000fe200078e0207 */
[----:B------:R-:W-:Y:S02]  /*0170*/  IADD3.X R2, R4, R13, R2, P0, P1 ;  /* 0x0000000d04027210 */ /* 0x000fe400007e2402 */
[----:B------:R-:W-:Y:S01]  /*0180*/  LEA R12, P0, R7, R5, 0x1 ;  /* 0x00000005070c7211 */ /* 0x000fe200078008ff */
[----:B------:R-:W-:-:S03]  /*0190*/  IMAD R11, R10, 0x4, R9 ;  /* 0x000000040a0b7824 */ /* 0x000fc600078e0209 */
[-C--:B------:R-:W-:Y:S01]  /*01a0*/  LEA.HI.X.SX32 R13, R7, R2.reuse, 0x1, P0 ;  /* 0x00000002070d7211 */ /* 0x080fe200000f0eff */
[C---:B------:R-:W-:Y:S01]  /*01b0*/  IMAD R7, R10.reuse, 0x4, R11 ;  /* 0x000000040a077824 */ /* 0x040fe200078e020b */
[-C--:B------:R-:W-:Y:S02]  /*01c0*/  LEA R14, P0, R9, R5.reuse, 0x1 ;  /* 0x00000005090e7211 */ /* 0x080fe400078008ff */
[-C--:B------:R-:W-:Y:S01]  /*01d0*/  LEA R16, P1, R11, R5.reuse, 0x1 ;  /* 0x000000050b107211 */ /* 0x080fe200078208ff */
[----:B------:R0:W2:Y:S01]  /*01e0*/  LDG.E.U16 R4, desc[UR60][R12.64] ;  /* 0x0000003c0c047981 */ /* 0x0000a2000c1e1500 */
[-C--:B------:R-:W-:Y:S01]  /*01f0*/  LEA.HI.X.SX32 R15, R9, R2.reuse, 0x1, P0 ;  /* 0x00000002090f7211 */ /* 0x080fe200000f0eff */
[C---:B------:R-:W-:Y:S01]  /*0200*/  IMAD R9, R10.reuse, 0x4, R7 ;  /* 0x000000040a097824 */ /* 0x040fe200078e0207 */
[----:B------:R-:W-:Y:S02]  /*0210*/  LEA.HI.X.SX32 R17, R11, R2, 0x1, P1 ;  /* 0x000000020b117211 */ /* 0x000fe400008f0eff */
[----:B------:R-:W-:Y:S01]  /*0220*/  LEA R18, P0, R7, R5, 0x1 ;  /* 0x0000000507127211 */ /* 0x000fe200078008ff */
[----:B------:R-:W-:-:S02]  /*0230*/  IMAD R11, R10, 0x4, R9 ;  /* 0x000000040a0b7824 */ /* 0x000fc400078e0209 */
[----:B------:R-:W3:Y:S01]  /*0240*/  LDG.E.U16 R6, desc[UR60][R16.64] ;  /* 0x0000003c10067981 */ /* 0x000ee2000c1e1500 */
[-C--:B------:R-:W-:Y:S01]  /*0250*/  LEA.HI.X.SX32 R19, R7, R2.reuse, 0x1, P0 ;  /* 0x0000000207137211 */ /* 0x080fe200000f0eff */
[C---:B------:R-:W-:Y:S01]  /*0260*/  IMAD R25, R10.reuse, 0x4, R11 ;  /* 0x000000040a197824 */ /* 0x040fe200078e020b */
[CC--:B------:R-:W-:Y:S01]  /*0270*/  LEA R20, P0, R9.reuse, R5.reuse, 0x1 ;  /* 0x0000000509147211 */ /* 0x0c0fe200078008ff */
[----:B------:R1:W4:Y:S02]  /*0280*/  LDG.E.U16 R7, desc[UR60][R14.64] ;  /* 0x0000003c0e077981 */ /* 0x000324000c1e1500 */
[C---:B0-----:R-:W-:Y:S01]  /*0290*/  IMAD R13, R10.reuse, 0x4, R25 ;  /* 0x000000040a0d7824 */ /* 0x041fe200078e0219 */
[----:B------:R-:W-:Y:S02]  /*02a0*/  LEA.HI.X.SX32 R21, R9, R2, 0x1, P0 ;  /* 0x0000000209157211 */ /* 0x000fe400000f0eff */
[----:B------:R-:W-:Y:S01]  /*02b0*/  LEA R22, P0, R11, R5, 0x1 ;  /* 0x000000050b167211 */ /* 0x000fe200078008ff */
[----:B------:R0:W4:Y:S01]  /*02c0*/  LDG.E.U16 R9, desc[UR60][R18.64] ;  /* 0x0000003c12097981 */ /* 0x000122000c1e1500 */
[----:B-1----:R-:W-:-:S02]  /*02d0*/  IMAD R15, R10, 0x4, R13 ;  /* 0x000000040a0f7824 */ /* 0x002fc400078e020d */
[-C--:B------:R-:W-:Y:S02]  /*02e0*/  LEA.HI.X.SX32 R23, R11, R2.reuse, 0x1, P0 ;  /* 0x000000020b177211 */ /* 0x080fe400000f0eff */
[-C--:B------:R-:W-:Y:S01]  /*02f0*/  LEA R26, P0, R13, R5.reuse, 0x1 ;  /* 0x000000050d1a7211 */ /* 0x080fe200078008ff */
[C---:B------:R-:W-:Y:S01]  /*0300*/  IMAD R17, R10.reuse, 0x4, R15 ;  /* 0x000000040a117824 */ /* 0x040fe200078e020f */
[-C--:B------:R-:W-:Y:S01]  /*0310*/  LEA R24, P1, R25, R5.reuse, 0x1 ;  /* 0x0000000519187211 */ /* 0x080fe200078208ff */
[----:B------:R1:W5:Y:S01]  /*0320*/  LDG.E.U16 R11, desc[UR60][R20.64] ;  /* 0x0000003c140b7981 */ /* 0x000362000c1e1500 */
[-C--:B------:R-:W-:Y:S01]  /*0330*/  LEA.HI.X.SX32 R27, R13, R2.reuse, 0x1, P0 ;  /* 0x000000020d1b7211 */ /* 0x080fe200000f0eff */
[C---:B------:R-:W-:Y:S01]  /*0340*/  IMAD R29, R10.reuse, 0x4, R17 ;  /* 0x000000040a1d7824 */ /* 0x040fe200078e0211 */
[-C--:B0-----:R-:W-:Y:S01]  /*0350*/  LEA R18, P0, R15, R5.reuse, 0x1 ;  /* 0x000000050f127211 */ /* 0x081fe200078008ff */
[----:B------:R0:W4:Y:S01]  /*0360*/  LDG.E.U16 R12, desc[UR60][R22.64] ;  /* 0x0000003c160c7981 */ /* 0x000122000c1e1500 */
[-C--:B------:R-:W-:Y:S01]  /*0370*/  LEA.HI.X.SX32 R25, R25, R2.reuse, 0x1, P1 ;  /* 0x0000000219197211 */ /* 0x080fe200008f0eff */
[----:B------:R-:W-:Y:S01]  /*0380*/  IMAD R31, R10, 0x4, R29 ;  /* 0x000000040a1f7824 */ /* 0x000fe200078e021d */
[----:B------:R-:W-:Y:S01]  /*0390*/  LEA.HI.X.SX32 R19, R15, R2, 0x1, P0 ;  /* 0x000000020f137211 */ /* 0x000fe200000f0eff */
[----:B------:R-:W4:Y:S01]  /*03a0*/  LDG.E.U16 R14, desc[UR60][R26.64] ;  /* 0x0000003c1a0e7981 */ /* 0x000f22000c1e1500 */
[----:B-1----:R-:W-:-:S03]  /*03b0*/  LEA R20, P0, R17, R5, 0x1 ;  /* 0x0000000511147211 */ /* 0x002fc600078008ff */
[----:B------:R1:W4:Y:S01]  /*03c0*/  LDG.E.U16 R13, desc[UR60][R24.64] ;  /* 0x0000003c180d7981 */ /* 0x000322000c1e1500 */
[-C--:B------:R-:W-:Y:S02]  /*03d0*/  LEA.HI.X.SX32 R21, R17, R2.reuse, 0x1, P0 ;  /* 0x0000000211157211 */ /* 0x080fe400000f0eff */
[CC--:B0-----:R-:W-:Y:S01]  /*03e0*/  LEA R22, P0, R31.reuse, R5.reuse, 0x1 ;  /* 0x000000051f167211 */ /* 0x0c1fe200078008ff */
[----:B------:R-:W4:Y:S01]  /*03f0*/  LDG.E.U16 R15, desc[UR60][R18.64] ;  /* 0x0000003c120f7981 */ /* 0x000f22000c1e1500 */
[C---:B-1----:R-:W-:Y:S02]  /*0400*/  IMAD R25, R10.reuse, 0x4, R31 ;  /* 0x000000040a197824 */ /* 0x042fe400078e021f */
[----:B------:R-:W-:Y:S01]  /*0410*/  LEA.HI.X.SX32 R23, R31, R2, 0x1, P0 ;  /* 0x000000021f177211 */ /* 0x000fe200000f0eff */
[----:B------:R0:W4:Y:S01]  /*0420*/  LDG.E.U16 R16, desc[UR60][R20.64] ;  /* 0x0000003c14107981 */ /* 0x000122000c1e1500 */
[----:B------:R-:W-:Y:S01]  /*0430*/  IMAD R27, R10, 0x4, R25 ;  /* 0x000000040a1b7824 */ /* 0x000fe200078e0219 */
[----:B------:R-:W-:-:S02]  /*0440*/  LEA R24, P0, R25, R5, 0x1 ;  /* 0x0000000519187211 */ /* 0x000fc400078008ff */
[----:B------:R1:W4:Y:S01]  /*0450*/  LDG.E.U16 R18, desc[UR60][R22.64] ;  /* 0x0000003c16127981 */ /* 0x000322000c1e1500 */
[C---:B------:R-:W-:Y:S01]  /*0460*/  IMAD R31, R10.reuse, 0x4, R27 ;  /* 0x000000040a1f7824 */ /* 0x040fe200078e021b */
[-C--:B------:R-:W-:Y:S02]  /*0470*/  LEA.HI.X.SX32 R25, R25, R2.reuse, 0x1, P0 ;  /* 0x0000000219197211 */ /* 0x080fe400000f0eff */
[-C--:B------:R-:W-:Y:S01]  /*0480*/  LEA R26, P0, R27, R5.reuse, 0x1 ;  /* 0x000000051b1a7211 */ /* 0x080fe200078008ff */
[C---:B------:R-:W-:Y:S01]  /*0490*/  IMAD R33, R10.reuse, 0x4, R31 ;  /* 0x000000040a217824 */ /* 0x040fe200078e021f */
[----:B------:R-:W-:Y:S01]  /*04a0*/  LEA R28, P1, R29, R5, 0x1 ;  /* 0x000000051d1c7211 */ /* 0x000fe200078208ff */
[----:B------:R-:W4:Y:S01]  /*04b0*/  LDG.E.U16 R19, desc[UR60][R24.64] ;  /* 0x0000003c18137981 */ /* 0x000f22000c1e1500 */
[-C--:B------:R-:W-:Y:S01]  /*04c0*/  LEA.HI.X.SX32 R27, R27, R2.reuse, 0x1, P0 ;  /* 0x000000021b1b7211 */ /* 0x080fe200000f0eff */
[----:B0-----:R-:W-:Y:S01]  /*04d0*/  IMAD R21, R10, 0x4, R33 ;  /* 0x000000040a157824 */ /* 0x001fe200078e0221 */
[----:B------:R-:W-:-:S02]  /*04e0*/  LEA.HI.X.SX32 R29, R29, R2, 0x1, P1 ;  /* 0x000000021d1d7211 */ /* 0x000fc400008f0eff */
[CC--:B------:R-:W-:Y:S01]  /*04f0*/  LEA R32, P0, R33.reuse, R5.reuse, 0x1 ;  /* 0x0000000521207211 */ /* 0x0c0fe200078008ff */
[----:B------:R-:W4:Y:S03]  /*0500*/  LDG.E.U16 R20, desc[UR60][R26.64] ;  /* 0x0000003c1a147981 */ /* 0x000f26000c1e1500 */
[-C--:B------:R-:W-:Y:S01]  /*0510*/  LEA.HI.X.SX32 R33, R33, R2.reuse, 0x1, P0 ;  /* 0x0000000221217211 */ /* 0x080fe200000f0eff */
[----:B------:R0:W4:Y:S01]  /*0520*/  LDG.E.U16 R17, desc[UR60][R28.64] ;  /* 0x0000003c1c117981 */ /* 0x000122000c1e1500 */
[-C--:B-1----:R-:W-:Y:S02]  /*0530*/  LEA R22, P0, R21, R5.reuse, 0x1 ;  /* 0x0000000515167211 */ /* 0x082fe400078008ff */
[----:B------:R-:W-:Y:S01]  /*0540*/  LEA R30, P1, R31, R5, 0x1 ;  /* 0x000000051f1e7211 */ /* 0x000fe200078208ff */
[----:B------:R1:W4:Y:S01]  /*0550*/  LDG.E.U16 R40, desc[UR60][R32.64] ;  /* 0x0000003c20287981 */ /* 0x000322000c1e1500 */
[-C--:B------:R-:W-:Y:S01]  /*0560*/  LEA.HI.X.SX32 R23, R21, R2.reuse, 0x1, P0 ;  /* 0x0000000215177211 */ /* 0x080fe200000f0eff */
[----:B0-----:R-:W-:Y:S01]  /*0570*/  IMAD R29, R10, 0x4, R21 ;  /* 0x000000040a1d7824 */ /* 0x001fe200078e0215 */
[----:B------:R-:W-:-:S03]  /*0580*/  LEA.HI.X.SX32 R31, R31, R2, 0x1, P1 ;  /* 0x000000021f1f7211 */ /* 0x000fc600008f0eff */
[----:B------:R-:W4:Y:S01]  /*0590*/  LDG.E.U16 R42, desc[UR60][R22.64] ;  /* 0x0000003c162a7981 */ /* 0x000f22000c1e1500 */
[C---:B------:R-:W-:Y:S01]  /*05a0*/  IMAD R21, R10.reuse, 0x4, R29 ;  /* 0x000000040a157824 */ /* 0x040fe200078e021d */
[-C--:B------:R-:W-:Y:S02]  /*05b0*/  LEA R24, P0, R29, R5.reuse, 0x1 ;  /* 0x000000051d187211 */ /* 0x080fe400078008ff */
[----:B------:R0:W4:Y:S01]  /*05c0*/  LDG.E.U16 R38, desc[UR60][R30.64] ;  /* 0x0000003c1e267981 */ /* 0x000122000c1e1500 */
[C---:B------:R-:W-:Y:S01]  /*05d0*/  IMAD R35, R10.reuse, 0x4, R21 ;  /* 0x000000040a237824 */ /* 0x040fe200078e0215 */
[-C--:B------:R-:W-:Y:S02]  /*05e0*/  LEA R28, P1, R21, R5.reuse, 0x1 ;  /* 0x00000005151c7211 */ /* 0x080fe400078208ff */
[-C--:B------:R-:W-:Y:S02]  /*05f0*/  LEA.HI.X.SX32 R25, R29, R2.reuse, 0x1, P0 ;  /* 0x000000021d197211 */ /* 0x080fe400000f0eff */
[-C--:B------:R-:W-:Y:S01]  /*0600*/  LEA.HI.X.SX32 R29, R21, R2.reuse, 0x1, P1 ;  /* 0x00000002151d7211 */ /* 0x080fe200008f0eff */
[C---:B------:R-:W-:Y:S01]  /*0610*/  IMAD R21, R10.reuse, 0x4, R35 ;  /* 0x000000040a157824 */ /* 0x040fe200078e0223 */
[CC--:B------:R-:W-:Y:S01]  /*0620*/  LEA R26, P0, R35.reuse, R5.reuse, 0x1 ;  /* 0x00000005231a7211 */ /* 0x0c0fe200078008ff */
[----:B------:R0:W4:Y:S03]  /*0630*/  LDG.E.U16 R44, desc[UR60][R24.64] ;  /* 0x0000003c182c7981 */ /* 0x000126000c1e1500 */
[-C--:B------:R-:W-:Y:S01]  /*0640*/  LEA.HI.X.SX32 R27, R35, R2.reuse, 0x1, P0 ;  /* 0x00000002231b7211 */ /* 0x080fe200000f0eff */
[C---:B-1----:R-:W-:Y:S01]  /*0650*/  IMAD R33, R10.reuse, 0x4, R21 ;  /* 0x000000040a217824 */ /* 0x042fe200078e0215 */
[CC--:B0-----:R-:W-:Y:S01]  /*0660*/  LEA R30, P0, R21.reuse, R5.reuse, 0x1 ;  /* 0x00000005151e7211 */ /* 0x0c1fe200078008ff */
[----:B------:R0:W4:Y:S03]  /*0670*/  LDG.E.U16 R46, desc[UR60][R28.64] ;  /* 0x0000003c1c2e7981 */ /* 0x000126000c1e1500 */
[-C--:B------:R-:W-:Y:S01]  /*0680*/  LEA.HI.X.SX32 R31, R21, R2.reuse, 0x1, P0 ;  /* 0x00000002151f7211 */ /* 0x080fe200000f0eff */
[C---:B------:R-:W-:Y:S01]  /*0690*/  IMAD R21, R10.reuse, 0x4, R33 ;  /* 0x000000040a157824 */ /* 0x040fe200078e0221 */
[-C--:B------:R-:W-:Y:S01]  /*06a0*/  LEA R22, P0, R33, R5.reuse, 0x1 ;  /* 0x0000000521167211 */ /* 0x080fe200078008ff */
[----:B------:R1:W4:Y:S02]  /*06b0*/  LDG.E.U16 R48, desc[UR60][R26.64] ;  /* 0x0000003c1a307981 */ /* 0x000324000c1e1500 */
[----:B------:R-:W-:Y:S01]  /*06c0*/  IMAD R35, R10, 0x4, R21 ;  /* 0x000000040a237824 */ /* 0x000fe200078e0215 */
[----:B------:R-:W-:Y:S01]  /*06d0*/  LEA R32, P1, R21, R5, 0x1 ;  /* 0x0000000515207211 */ /* 0x000fe200078208ff */
[----:B------:R1:W4:Y:S01]  /*06e0*/  LDG.E.U16 R50, desc[UR60][R30.64] ;  /* 0x0000003c1e327981 */ /* 0x000322000c1e1500 */
[----:B------:R-:W-:-:S02]  /*06f0*/  LEA.HI.X.SX32 R23, R33, R2, 0x1, P0 ;  /* 0x0000000221177211 */ /* 0x000fc400000f0eff */
[-C--:B------:R-:W-:Y:S01]  /*0700*/  LEA.HI.X.SX32 R33, R21, R2.reuse, 0x1, P1 ;  /* 0x0000000215217211 */ /* 0x080fe200008f0eff */
[C---:B------:R-:W-:Y:S01]  /*0710*/  IMAD R21, R10.reuse, 0x4, R35 ;  /* 0x000000040a157824 */ /* 0x040fe200078e0223 */
[CC--:B------:R-:W-:Y:S01]  /*0720*/  LEA R24, P0, R35.reuse, R5.reuse, 0x1 ;  /* 0x0000000523187211 */ /* 0x0c0fe200078008ff */
[----:B------:R1:W4:Y:S03]  /*0730*/  LDG.E.U16 R52, desc[UR60][R22.64] ;  /* 0x0000003c16347981 */ /* 0x000326000c1e1500 */
[-C--:B------:R-:W-:Y:S01]  /*0740*/  LEA.HI.X.SX32 R25, R35, R2.reuse, 0x1, P0 ;  /* 0x0000000223197211 */ /* 0x080fe200000f0eff */
[C---:B0-----:R-:W-:Y:S01]  /*0750*/  IMAD R29, R10.reuse, 0x4, R21 ;  /* 0x000000040a1d7824 */ /* 0x041fe200078e0215 */
[CC--:B-1----:R-:W-:Y:S01]  /*0760*/  LEA R26, P0, R21.reuse, R5.reuse, 0x1 ;  /* 0x00000005151a7211 */ /* 0x0c2fe200078008ff */
        /* <DEDUP_REMOVED lines=21> */
[C---:B------:R-:W-:Y:S01]  /*08c0*/  IMAD R35, R10.reuse, 0x4, R21 ;  /* 0x000000040a237824 */ /* 0x040fe200078e0215 */
[----:B------:R-:W-:Y:S01]  /*08d0*/  LEA R32, P1, R21, R5, 0x1 ;  /* 0x0000000515207211 */ /* 0x000fe200078208ff */
[----:B------:R1:W4:Y:S02]  /*08e0*/  LDG.E.U16 R60, desc[UR60][R24.64] ;  /* 0x0000003c183c7981 */ /* 0x000324000c1e1500 */
[----:B------:R-:W-:Y:S01]  /*08f0*/  IMAD R37, R10, 0x4, R35 ;  /* 0x000000040a257824 */ /* 0x000fe200078e0223 */
[----:B------:R-:W-:-:S02]  /*0900*/  LEA.HI.X.SX32 R27, R33, R2, 0x1, P0 ;  /* 0x00000002211b7211 */ /* 0x000fc400000f0eff */
[-C--:B------:R-:W-:Y:S01]  /*0910*/  LEA.HI.X.SX32 R33, R21, R2.reuse, 0x1, P1 ;  /* 0x0000000215217211 */ /* 0x080fe200008f0eff */
[C---:B------:R-:W-:Y:S01]  /*0920*/  IMAD R21, R10.reuse, 0x4, R37 ;  /* 0x000000040a157824 */ /* 0x040fe200078e0225 */
[CC--:B------:R-:W-:Y:S01]  /*0930*/  LEA R28, P0, R35.reuse, R5.reuse, 0x1 ;  /* 0x00000005231c7211 */ /* 0x0c0fe200078008ff */
[----:B------:R1:W4:Y:S02]  /*0940*/  LDG.E.U16 R61, desc[UR60][R26.64] ;  /* 0x0000003c1a3d7981 */ /* 0x000324000c1e1500 */
[C---:B0-----:R-:W-:Y:S01]  /*0950*/  IMAD R31, R10.reuse, 0x4, R21 ;  /* 0x000000040a1f7824 */ /* 0x041fe200078e0215 */
[-C--:B------:R-:W-:Y:S01]  /*0960*/  LEA.HI.X.SX32 R29, R35, R2.reuse, 0x1, P0 ;  /* 0x00000002231d7211 */ /* 0x080fe200000f0eff */
[----:B------:R0:W4:Y:S01]  /*0970*/  LDG.E.U16 R62, desc[UR60][R32.64] ;  /* 0x0000003c203e7981 */ /* 0x000122000c1e1500 */
[CC--:B-1----:R-:W-:Y:S01]  /*0980*/  LEA R22, P0, R37.reuse, R5.reuse, 0x1 ;  /* 0x0000000525167211 */ /* 0x0c2fe200078008ff */
[C---:B------:R-:W-:Y:S02]  /*0990*/  IMAD R35, R10.reuse, 0x4, R31 ;  /* 0x000000040a237824 */ /* 0x040fe400078e021f */
[----:B------:R1:W4:Y:S01]  /*09a0*/  LDG.E.U16 R63, desc[UR60][R28.64] ;  /* 0x0000003c1c3f7981 */ /* 0x000322000c1e1500 */
[----:B------:R-:W-:Y:S01]  /*09b0*/  LEA.HI.X.SX32 R23, R37, R2, 0x1, P0 ;  /* 0x0000000225177211 */ /* 0x000fe200000f0eff */
[----:B------:R-:W-:Y:S01]  /*09c0*/  IMAD R37, R10, 0x4, R35 ;  /* 0x000000040a257824 */ /* 0x000fe200078e0223 */
[----:B------:R-:W-:-:S03]  /*09d0*/  LEA R24, P0, R21, R5, 0x1 ;  /* 0x0000000515187211 */ /* 0x000fc600078008ff */
[----:B------:R1:W4:Y:S01]  /*09e0*/  LDG.E.U16 R64, desc[UR60][R22.64] ;  /* 0x0000003c16407981 */ /* 0x000322000c1e1500 */
[----:B------:R-:W-:Y:S01]  /*09f0*/  LEA.HI.X.SX32 R25, R21, R2, 0x1, P0 ;  /* 0x0000000215197211 */ /* 0x000fe200000f0eff */
[----:B------:R-:W-:Y:S01]  /*0a00*/  IMAD R21, R10, 0x4, R37 ;  /* 0x000000040a157824 */ /* 0x000fe200078e0225 */
[----:B------:R-:W-:-:S03]  /*0a10*/  LEA R26, P0, R35, R5, 0x1 ;  /* 0x00000005231a7211 */ /* 0x000fc600078008ff */
[C---:B0-----:R-:W-:Y:S01]  /*0a20*/  IMAD R33, R10.reuse, 0x4, R21 ;  /* 0x000000040a217824 */ /* 0x041fe200078e0215 */
[-C--:B------:R-:W-:Y:S01]  /*0a30*/  LEA.HI.X.SX32 R27, R35, R2.reuse, 0x1, P0 ;  /* 0x00000002231b7211 */ /* 0x080fe200000f0eff */
[----:B------:R0:W4:Y:S02]  /*0a40*/  LDG.E.U16 R65, desc[UR60][R24.64] ;  /* 0x0000003c18417981 */ /* 0x000124000c1e1500 */
[C---:B------:R-:W-:Y:S01]  /*0a50*/  IMAD R35, R10.reuse, 0x4, R33 ;  /* 0x000000040a237824 */ /* 0x040fe200078e0221 */
[C---:B-1----:R-:W-:Y:S01]  /*0a60*/  LEA R28, P0, R37.reuse, R5, 0x1 ;  /* 0x00000005251c7211 */ /* 0x042fe200078008ff */
[----:B------:R1:W4:Y:S02]  /*0a70*/  LDG.E.U16 R67, desc[UR60][R26.64] ;  /* 0x0000003c1a437981 */ /* 0x000324000c1e1500 */
[----:B------:R-:W-:Y:S01]  /*0a80*/  IMAD R39, R10, 0x4, R35 ;  /* 0x000000040a277824 */ /* 0x000fe200078e0223 */
[----:B------:R-:W-:-:S03]  /*0a90*/  LEA.HI.X.SX32 R29, R37, R2, 0x1, P0 ;  /* 0x00000002251d7211 */ /* 0x000fc600000f0eff */
[C---:B------:R-:W-:Y:S01]  /*0aa0*/  IMAD R37, R10.reuse, 0x4, R39 ;  /* 0x000000040a257824 */ /* 0x040fe200078e0227 */
[C---:B------:R-:W-:Y:S01]  /*0ab0*/  LEA R22, P0, R21.reuse, R5, 0x1 ;  /* 0x0000000515167211 */ /* 0x040fe200078008ff */
[----:B------:R1:W4:Y:S02]  /*0ac0*/  LDG.E.U16 R68, desc[UR60][R28.64] ;  /* 0x0000003c1c447981 */ /* 0x000324000c1e1500 */
[----:B------:R-:W-:Y:S01]  /*0ad0*/  IMAD R41, R10, 0x4, R37 ;  /* 0x000000040a297824 */ /* 0x000fe200078e0225 */
[----:B------:R-:W-:-:S03]  /*0ae0*/  LEA.HI.X.SX32 R23, R21, R2, 0x1, P0 ;  /* 0x0000000215177211 */ /* 0x000fc600000f0eff */
[C---:B------:R-:W-:Y:S01]  /*0af0*/  IMAD R21, R10.reuse, 0x4, R41 ;  /* 0x000000040a157824 */ /* 0x040fe200078e0229 */
[CC--:B0-----:R-:W-:Y:S01]  /*0b00*/  LEA R24, P0, R35.reuse, R5.reuse, 0x1 ;  /* 0x0000000523187211 */ /* 0x0c1fe200078008ff */
[----:B------:R0:W4:Y:S02]  /*0b10*/  LDG.E.U16 R69, desc[UR60][R22.64] ;  /* 0x0000003c16457981 */ /* 0x000124000c1e1500 */
[C---:B------:R-:W-:Y:S01]  /*0b20*/  IMAD R43, R10.reuse, 0x4, R21 ;  /* 0x000000040a2b7824 */ /* 0x040fe200078e0215 */
[-C--:B------:R-:W-:Y:S02]  /*0b30*/  LEA.HI.X.SX32 R25, R35, R2.reuse, 0x1, P0 ;  /* 0x0000000223197211 */ /* 0x080fe400000f0eff */
[-C--:B-1----:R-:W-:Y:S01]  /*0b40*/  LEA R26, P0, R39, R5.reuse, 0x1 ;  /* 0x00000005271a7211 */ /* 0x082fe200078008ff */
[C---:B------:R-:W-:Y:S01]  /*0b50*/  IMAD R35, R10.reuse, 0x4, R43 ;  /* 0x000000040a237824 */ /* 0x040fe200078e022b */
[----:B------:R-:W-:Y:S01]  /*0b60*/  LEA R30, P1, R31, R5, 0x1 ;  /* 0x000000051f1e7211 */ /* 0x000fe200078208ff */
[----:B------:R-:W4:Y:S01]  /*0b70*/  LDG.E.U16 R71, desc[UR60][R24.64] ;  /* 0x0000003c18477981 */ /* 0x000f22000c1e1500 */
[-C--:B------:R-:W-:Y:S01]  /*0b80*/  LEA.HI.X.SX32 R27, R39, R2.reuse, 0x1, P0 ;  /* 0x00000002271b7211 */ /* 0x080fe200000f0eff */
[----:B------:R-:W-:Y:S01]  /*0b90*/  IMAD R39, R10, 0x4, R35 ;  /* 0x000000040a277824 */ /* 0x000fe200078e0223 */
[----:B------:R-:W-:-:S02]  /*0ba0*/  LEA.HI.X.SX32 R31, R31, R2, 0x1, P1 ;  /* 0x000000021f1f7211 */ /* 0x000fc400008f0eff */
[-C--:B------:R-:W-:Y:S01]  /*0bb0*/  LEA R32, P1, R33, R5.reuse, 0x1 ;  /* 0x0000000521207211 */ /* 0x080fe200078208ff */
[C---:B------:R-:W-:Y:S01]  /*0bc0*/  IMAD R45, R10.reuse, 0x4, R39 ;  /* 0x000000040a2d7824 */ /* 0x040fe200078e0227 */
[-C--:B------:R-:W-:Y:S01]  /*0bd0*/  LEA R28, P0, R37, R5.reuse, 0x1 ;  /* 0x00000005251c7211 */ /* 0x080fe200078008ff */
[----:B------:R1:W4:Y:S01]  /*0be0*/  LDG.E.U16 R66, desc[UR60][R30.64] ;  /* 0x0000003c1e427981 */ /* 0x000322000c1e1500 */
[-C--:B------:R-:W-:Y:S02]  /*0bf0*/  LEA.HI.X.SX32 R33, R33, R2.reuse, 0x1, P1 ;  /* 0x0000000221217211 */ /* 0x080fe400008f0eff */
[-C--:B0-----:R-:W-:Y:S01]  /*0c00*/  LEA R22, P1, R41, R5.reuse, 0x1 ;  /* 0x0000000529167211 */ /* 0x081fe200078208ff */
[----:B------:R0:W4:Y:S01]  /*0c10*/  LDG.E.U16 R72, desc[UR60][R26.64] ;  /* 0x0000003c1a487981 */ /* 0x000122000c1e1500 */
[-C--:B------:R-:W-:Y:S01]  /*0c20*/  LEA.HI.X.SX32 R29, R37, R2.reuse, 0x1, P0 ;  /* 0x00000002251d7211 */ /* 0x080fe200000f0eff */
[C---:B------:R-:W-:Y:S01]  /*0c30*/  IMAD R37, R10.reuse, 0x4, R45 ;  /* 0x000000040a257824 */ /* 0x040fe200078e022d */
[----:B------:R-:W-:Y:S01]  /*0c40*/  LEA.HI.X.SX32 R23, R41, R2, 0x1, P1 ;  /* 0x0000000229177211 */ /* 0x000fe200008f0eff */
[----:B------:R0:W4:Y:S01]  /*0c50*/  LDG.E.U16 R70, desc[UR60][R32.64] ;  /* 0x0000003c20467981 */ /* 0x000122000c1e1500 */
[----:B-1----:R-:W-:Y:S01]  /*0c60*/  LEA R30, P0, R21, R5, 0x1 ;  /* 0x00000005151e7211 */ /* 0x002fe200078008ff */
[----:B------:R-:W-:-:S02]  /*0c70*/  IMAD R41, R10, 0x4, R37 ;  /* 0x000000040a297824 */ /* 0x000fc400078e0225 */
[----:B------:R1:W4:Y:S01]  /*0c80*/  LDG.E.U16 R74, desc[UR60][R22.64] ;  /* 0x0000003c164a7981 */ /* 0x000322000c1e1500 */
[-C--:B------:R-:W-:Y:S01]  /*0c90*/  LEA.HI.X.SX32 R31, R21, R2.reuse, 0x1, P0 ;  /* 0x00000002151f7211 */ /* 0x080fe200000f0eff */
[C---:B------:R-:W-:Y:S01]  /*0ca0*/  IMAD R21, R10.reuse, 0x4, R41 ;  /* 0x000000040a157824 */ /* 0x040fe200078e0229 */
[CC--:B------:R-:W-:Y:S01]  /*0cb0*/  LEA R24, P0, R43.reuse, R5.reuse, 0x1 ;  /* 0x000000052b187211 */ /* 0x0c0fe200078008ff */
[----:B------:R1:W4:Y:S03]  /*0cc0*/  LDG.E.U16 R73, desc[UR60][R28.64] ;  /* 0x0000003c1c497981 */ /* 0x000326000c1e1500 */
[-C--:B------:R-:W-:Y:S01]  /*0cd0*/  LEA.HI.X.SX32 R25, R43, R2.reuse, 0x1, P0 ;  /* 0x000000022b197211 */ /* 0x080fe200000f0eff */
[C---:B------:R-:W-:Y:S01]  /*0ce0*/  IMAD R43, R10.reuse, 0x4, R21 ;  /* 0x000000040a2b7824 */ /* 0x040fe200078e0215 */
[-C--:B0-----:R-:W-:Y:S01]  /*0cf0*/  LEA R26, P0, R35, R5.reuse, 0x1 ;  /* 0x00000005231a7211 */ /* 0x081fe200078008ff */
[----:B------:R0:W4:Y:S02]  /*0d00*/  LDG.E.U16 R75, desc[UR60][R30.64] ;  /* 0x0000003c1e4b7981 */ /* 0x000124000c1e1500 */
[C---:B------:R-:W-:Y:S01]  /*0d10*/  IMAD R47, R10.reuse, 0x4, R43 ;  /* 0x000000040a2f7824 */ /* 0x040fe200078e022b */
[----:B------:R-:W-:Y:S01]  /*0d20*/  LEA R32, P1, R39, R5, 0x1 ;  /* 0x0000000527207211 */ /* 0x000fe200078208ff */
[----:B------:R0:W4:Y:S02]  /*0d30*/  LDG.E.U16 R76, desc[UR60][R24.64] ;  /* 0x0000003c184c7981 */ /* 0x000124000c1e1500 */
[----:B------:R-:W-:Y:S01]  /*0d40*/  IMAD R49, R10, 0x4, R47 ;  /* 0x000000040a317824 */ /* 0x000fe200078e022f */
[----:B------:R-:W-:-:S03]  /*0d50*/  LEA.HI.X.SX32 R27, R35, R2, 0x1, P0 ;  /* 0x00000002231b7211 */ /* 0x000fc600000f0eff */
[C---:B------:R-:W-:Y:S01]  /*0d60*/  IMAD R35, R10.reuse, 0x4, R49 ;  /* 0x000000040a237824 */ /* 0x040fe200078e0231 */
[-C--:B-1----:R-:W-:Y:S01]  /*0d70*/  LEA R22, P0, R37, R5.reuse, 0x1 ;  /* 0x0000000525167211 */ /* 0x082fe200078008ff */
[----:B------:R1:W4:Y:S01]  /*0d80*/  LDG.E.U16 R77, desc[UR60][R26.64] ;  /* 0x0000003c1a4d7981 */ /* 0x000322000c1e1500 */
[-C--:B------:R-:W-:Y:S01]  /*0d90*/  LEA.HI.X.SX32 R33, R39, R2.reuse, 0x1, P1 ;  /* 0x0000000227217211 */ /* 0x080fe200008f0eff */
[C---:B------:R-:W-:Y:S01]  /*0da0*/  IMAD R39, R10.reuse, 0x4, R35 ;  /* 0x000000040a277824 */ /* 0x040fe200078e0223 */
[-C--:B------:R-:W-:Y:S02]  /*0db0*/  LEA.HI.X.SX32 R23, R37, R2.reuse, 0x1, P0 ;  /* 0x0000000225177211 */ /* 0x080fe400000f0eff */
[-C--:B------:R-:W-:Y:S01]  /*0dc0*/  LEA R28, P0, R21, R5.reuse, 0x1 ;  /* 0x00000005151c7211 */ /* 0x080fe200078008ff */
[C---:B------:R-:W-:Y:S01]  /*0dd0*/  IMAD R37, R10.reuse, 0x4, R39 ;  /* 0x000000040a257824 */ /* 0x040fe200078e0227 */
[-C--:B0-----:R-:W-:Y:S01]  /*0de0*/  LEA R30, P1, R47, R5.reuse, 0x1 ;  /* 0x000000052f1e7211 */ /* 0x081fe200078208ff */
[----:B------:R0:W4:Y:S01]  /*0df0*/  LDG.E.U16 R78, desc[UR60][R32.64] ;  /* 0x0000003c204e7981 */ /* 0x000122000c1e1500 */
[-C--:B------:R-:W-:Y:S01]  /*0e00*/  LEA.HI.X.SX32 R29, R21, R2.reuse, 0x1, P0 ;  /* 0x00000002151d7211 */ /* 0x080fe200000f0eff */
[C---:B------:R-:W-:Y:S01]  /*0e10*/  IMAD R21, R10.reuse, 0x4, R37 ;  /* 0x000000040a157824 */ /* 0x040fe200078e0225 */
[-C--:B------:R-:W-:Y:S01]  /*0e20*/  LEA.HI.X.SX32 R31, R47, R2.reuse, 0x1, P1 ;  /* 0x000000022f1f7211 */ /* 0x080fe200008f0eff */
[----:B------:R0:W4:Y:S02]  /*0e30*/  LDG.E.U16 R79, desc[UR60][R22.64] ;  /* 0x0000003c164f7981 */ /* 0x000124000c1e1500 */
[C---:B------:R-:W-:Y:S01]  /*0e40*/  IMAD R47, R10.reuse, 0x4, R21 ;  /* 0x000000040a2f7824 */ /* 0x040fe200078e0215 */
[CC--:B------:R-:W-:Y:S01]  /*0e50*/  LEA R24, P0, R35.reuse, R5.reuse, 0x1 ;  /* 0x0000000523187211 */ /* 0x0c0fe200078008ff */
[----:B------:R-:W4:Y:S02]  /*0e60*/  LDG.E.U16 R81, desc[UR60][R30.64] ;  /* 0x0000003c1e517981 */ /* 0x000f24000c1e1500 */
[C---:B------:R-:W-:Y:S01]  /*0e70*/  IMAD R51, R10.reuse, 0x4, R47 ;  /* 0x000000040a337824 */ /* 0x040fe200078e022f */
[-C--:B------:R-:W-:Y:S01]  /*0e80*/  LEA.HI.X.SX32 R25, R35, R2.reuse, 0x1, P0 ;  /* 0x0000000223197211 */ /* 0x080fe200000f0eff */
[----:B------:R-:W4:Y:S01]  /*0e90*/  LDG.E.U16 R80, desc[UR60][R28.64] ;  /* 0x0000003c1c507981 */ /* 0x000f22000c1e1500 */
[-C--:B-1----:R-:W-:Y:S01]  /*0ea0*/  LEA R26, P0, R37, R5.reuse, 0x1 ;  /* 0x00000005251a7211 */ /* 0x082fe200078008ff */
[----:B------:R-:W-:Y:S01]  /*0eb0*/  IMAD R35, R10, 0x4, R51 ;  /* 0x000000040a237824 */ /* 0x000fe200078e0233 */
[----:B0-----:R-:W-:Y:S01]  /*0ec0*/  LEA R32, P1, R47, R5, 0x1 ;  /* 0x000000052f207211 */ /* 0x001fe200078208ff */
[----:B------:R-:W4:Y:S01]  /*0ed0*/  LDG.E.U16 R82, desc[UR60][R24.64] ;  /* 0x0000003c18527981 */ /* 0x000f22000c1e1500 */
[----:B------:R-:W-:-:S02]  /*0ee0*/  LEA.HI.X.SX32 R27, R37, R2, 0x1, P0 ;  /* 0x00000002251b7211 */ /* 0x000fc400000f0eff */
[-C--:B------:R-:W-:Y:S01]  /*0ef0*/  LEA R34, P0, R35, R5.reuse, 0x1 ;  /* 0x0000000523227211 */ /* 0x080fe200078008ff */
[C---:B------:R-:W-:Y:S01]  /*0f00*/  IMAD R53, R10.reuse, 0x4, R35 ;  /* 0x000000040a357824 */ /* 0x040fe200078e0223 */
[-C--:B------:R-:W-:Y:S01]  /*0f10*/  LEA.HI.X.SX32 R33, R47, R2.reuse, 0x1, P1 ;  /* 0x000000022f217211 */ /* 0x080fe200008f0eff */
[----:B------:R0:W4:Y:S01]  /*0f20*/  LDG.E.U16 R83, desc[UR60][R26.64] ;  /* 0x0000003c1a537981 */ /* 0x000122000c1e1500 */
[-C--:B------:R-:W-:Y:S02]  /*0f30*/  LEA.HI.X.SX32 R35, R35, R2.reuse, 0x1, P0 ;  /* 0x0000000223237211 */ /* 0x080fe400000f0eff */
[C---:B------:R-:W-:Y:S01]  /*0f40*/  LEA R22, P0, R45.reuse, R5, 0x1 ;  /* 0x000000052d167211 */ /* 0x040fe200078008ff */
[----:B------:R-:W-:Y:S01]  /*0f50*/  IMAD R47, R10, 0x4, R53 ;  /* 0x000000040a2f7824 */ /* 0x000fe200078e0235 */
[----:B------:R1:W4:Y:S02]  /*0f60*/  LDG.E.U16 R84, desc[UR60][R32.64] ;  /* 0x0000003c20547981 */ /* 0x000324000c1e1500 */
[----:B------:R-:W-:-:S02]  /*0f70*/  LEA.HI.X.SX32 R23, R45, R2, 0x1, P0 ;  /* 0x000000022d177211 */ /* 0x000fc400000f0eff */
[----:B------:R-:W4:Y:S01]  /*0f80*/  LDG.E.U16 R85, desc[UR60][R34.64] ;  /* 0x0000003c22557981 */ /* 0x000f22000c1e1500 */
[-C--:B0-----:R-:W-:Y:S02]  /*0f90*/  LEA R26, P0, R43, R5.reuse, 0x1 ;  /* 0x000000052b1a7211 */ /* 0x081fe400078008ff */
[-C--:B------:R-:W-:Y:S02]  /*0fa0*/  LEA R36, P1, R47, R5.reuse, 0x1 ;  /* 0x000000052f247211 */ /* 0x080fe400078208ff */
[-C--:B------:R-:W-:Y:S02]  /*0fb0*/  LEA.HI.X.SX32 R27, R43, R2.reuse, 0x1, P0 ;  /* 0x000000022b1b7211 */ /* 0x080fe400000f0eff */
[-C--:B------:R-:W-:Y:S02]  /*0fc0*/  LEA R30, P0, R39, R5.reuse, 0x1 ;  /* 0x00000005271e7211 */ /* 0x080fe400078008ff */
[-C--:B------:R-:W-:Y:S01]  /*0fd0*/  LEA.HI.X.SX32 R37, R47, R2.reuse, 0x1, P1 ;  /* 0x000000022f257211 */ /* 0x080fe200008f0eff */
[----:B------:R-:W-:Y:S01]  /*0fe0*/  IMAD R10, R10, 0x4, R47 ;  /* 0x000000040a0a7824 */ /* 0x000fe200078e022f */
[----:B------:R-:W-:Y:S01]  /*0ff0*/  LEA R24, P1, R41, R5, 0x1 ;  /* 0x0000000529187211 */ /* 0x000fe200078208ff */
[----:B------:R-:W4:Y:S01]  /*1000*/  LDG.E.U16 R26, desc[UR60][R26.64] ;  /* 0x0000003c1a1a7981 */ /* 0x000f22000c1e1500 */
[----:B------:R-:W-:-:S02]  /*1010*/  LEA.HI.X.SX32 R31, R39, R2, 0x1, P0 ;  /* 0x00000002271f7211 */ /* 0x000fc400000f0eff */
[-C--:B-1----:R-:W-:Y:S01]  /*1020*/  LEA R32, P0, R21, R5.reuse, 0x1 ;  /* 0x0000000515207211 */ /* 0x082fe200078008ff */
[----:B------:R-:W4:Y:S01]  /*1030*/  LDG.E.U16 R36, desc[UR60][R36.64] ;  /* 0x0000003c24247981 */ /* 0x000f22000c1e1500 */
[-C--:B------:R-:W-:Y:S02]  /*1040*/  LEA.HI.X.SX32 R25, R41, R2.reuse, 0x1, P1 ;  /* 0x0000000229197211 */ /* 0x080fe400008f0eff */
[----:B------:R-:W-:Y:S01]  /*1050*/  LEA.HI.X.SX32 R33, R21, R2, 0x1, P0 ;  /* 0x0000000215217211 */ /* 0x000fe200000f0eff */
[----:B------:R0:W4:Y:S01]  /*1060*/  LDG.E.U16 R41, desc[UR60][R22.64] ;  /* 0x0000003c16297981 */ /* 0x000122000c1e1500 */
[----:B------:R-:W-:-:S03]  /*1070*/  LEA R28, P1, R49, R5, 0x1 ;  /* 0x00000005311c7211 */ /* 0x000fc600078208ff */
[----:B------:R1:W4:Y:S04]  /*1080*/  LDG.E.U16 R43, desc[UR60][R24.64] ;  /* 0x0000003c182b7981 */ /* 0x000328000c1e1500 */
[----:B------:R-:W4:Y:S01]  /*1090*/  LDG.E.U16 R30, desc[UR60][R30.64] ;  /* 0x0000003c1e1e7981 */ /* 0x000f22000c1e1500 */
[----:B0-----:R-:W-:-:S03]  /*10a0*/  LEA R22, P0, R53, R5, 0x1 ;  /* 0x0000000535167211 */ /* 0x001fc600078008ff */
[----:B------:R-:W4:Y:S01]  /*10b0*/  LDG.E.U16 R32, desc[UR60][R32.64] ;  /* 0x0000003c20207981 */ /* 0x000f22000c1e1500 */
[----:B------:R-:W-:-:S05]  /*10c0*/  LEA.HI.X.SX32 R23, R53, R2, 0x1, P0 ;  /* 0x0000000235177211 */ /* 0x000fca00000f0eff */
[----:B------:R-:W4:Y:S01]  /*10d0*/  LDG.E.U16 R22, desc[UR60][R22.64] ;  /* 0x0000003c16167981 */ /* 0x000f22000c1e1500 */
[----:B------:R-:W-:Y:S02]  /*10e0*/  LEA.HI.X.SX32 R29, R49, R2, 0x1, P1 ;  /* 0x00000002311d7211 */ /* 0x000fe400008f0eff */
[----:B------:R-:W-:-:S03]  /*10f0*/  LEA R34, P1, R51, R5, 0x1 ;  /* 0x0000000533227211 */ /* 0x000fc600078208ff */
[----:B------:R-:W4:Y:S01]  /*1100*/  LDG.E.U16 R28, desc[UR60][R28.64] ;  /* 0x0000003c1c1c7981 */ /* 0x000f22000c1e1500 */
[----:B------:R-:W-:Y:S02]  /*1110*/  LEA.HI.X.SX32 R35, R51, R2, 0x1, P1 ;  /* 0x0000000233237211 */ /* 0x000fe400008f0eff */
[----:B-1----:R-:W-:-:S03]  /*1120*/  LEA R24, P1, R10, R5, 0x1 ;  /* 0x000000050a187211 */ /* 0x002fc600078208ff */
[----:B------:R-:W4:Y:S01]  /*1130*/  LDG.E.U16 R34, desc[UR60][R34.64] ;  /* 0x0000003c22227981 */ /* 0x000f22000c1e1500 */
[----:B------:R-:W-:-:S05]  /*1140*/  LEA.HI.X.SX32 R25, R10, R2, 0x1, P1 ;  /* 0x000000020a197211 */ /* 0x000fca00008f0eff */
[----:B------:R0:W4:Y:S01]  /*1150*/  LDG.E.U16 R29, desc[UR60][R24.64] ;  /* 0x0000003c181d7981 */ /* 0x000122000c1e1500 */
[----:B------:R-:W1:Y:S01]  /*1160*/  S2R R37, SR_CgaCtaId ;  /* 0x0000000000257919 */ /* 0x000e620000008800 */
[C---:B------:R-:W-:Y:S02]  /*1170*/  LOP3.LUT R10, R88.reuse, 0xff, RZ, 0xc0, !PT ;  /* 0x000000ff580a7812 */ /* 0x040fe400078ec0ff */
[----:B------:R-:W-:-:S03]  /*1180*/  LOP3.LUT R21, R88, 0xc0, RZ, 0xc0, !PT ;  /* 0x000000c058157812 */ /* 0x000fc600078ec0ff */
[----:B------:R-:W-:Y:S01]  /*1190*/  IMAD.SHL.U32 R2, R10, 0x2, RZ ;  /* 0x000000020a027824 */ /* 0x000fe200078e00ff */
[----:B------:R-:W-:Y:S01]  /*11a0*/  SHF.R.U32.HI R5, RZ, 0x2, R21 ;  /* 0x00000002ff057819 */ /* 0x000fe20000011615 */
[----:B------:R-:W-:-:S03]  /*11b0*/  IMAD.SHL.U32 R27, R88, 0x200, RZ ;  /* 0x00000200581b7824 */ /* 0x000fc600078e00ff */
[----:B------:R-:W-:Y:S01]  /*11c0*/  LOP3.LUT R5, R2, R5, RZ, 0x3c, !PT ;  /* 0x0000000502057212 */ /* 0x000fe200078e3cff */
[C---:B------:R-:W-:Y:S01]  /*11d0*/  IMAD.SHL.U32 R2, R88.reuse, 0x8, RZ ;  /* 0x0000000858027824 */ /* 0x040fe200078e00ff */
[----:B------:R-:W-:Y:S01]  /*11e0*/  LOP3.LUT R27, R27, 0x3000, RZ, 0xc0, !PT ;  /* 0x000030001b1b7812 */ /* 0x000fe200078ec0ff */
[C---:B------:R-:W-:Y:S02]  /*11f0*/  IMAD.SHL.U32 R86, R88.reuse, 0x20, RZ ;  /* 0x0000002058567824 */ /* 0x040fe400078e00ff */
[----:B0-----:R-:W-:Y:S01]  /*1200*/  IMAD.SHL.U32 R24, R88, 0x4, RZ ;  /* 0x0000000458187824 */ /* 0x001fe200078e00ff */
[----:B------:R-:W-:Y:S01]  /*1210*/  LOP3.LUT R23, R2, 0x300, RZ, 0xc0, !PT ;  /* 0x0000030002177812 */ /* 0x000fe200078ec0ff */
[----:B------:R-:W-:Y:S01]  /*1220*/  IMAD.SHL.U32 R25, R88, 0x800, RZ ;  /* 0x0000080058197824 */ /* 0x000fe200078e00ff */
[----:B------:R-:W-:Y:S02]  /*1230*/  LOP3.LUT R31, R2, 0x38, RZ, 0xc0, !PT ;  /* 0x00000038021f7812 */ /* 0x000fe400078ec0ff */
[----:B------:R-:W-:Y:S01]  /*1240*/  LOP3.LUT R27, R27, 0x60, R86, 0xf8, !PT ;  /* 0x000000601b1b7812 */ /* 0x000fe200078ef856 */
[----:B------:R-:W-:Y:S01]  /*1250*/  IMAD.SHL.U32 R86, R88, 0x10, RZ ;  /* 0x0000001058567824 */ /* 0x000fe200078e00ff */
[----:B------:R-:W-:-:S02]  /*1260*/  LOP3.LUT R2, R24, 0xc0, RZ, 0xc0, !PT ;  /* 0x000000c018027812 */ /* 0x000fc400078ec0ff */
[----:B------:R-:W-:Y:S02]  /*1270*/  LOP3.LUT R24, R23, 0x70, R24, 0xf8, !PT ;  /* 0x0000007017187812 */ /* 0x000fe400078ef818 */
[----:B------:R-:W-:Y:S02]  /*1280*/  LOP3.LUT R25, R25, 0x3000, RZ, 0xc0, !PT ;  /* 0x0000300019197812 */ /* 0x000fe400078ec0ff */
[----:B------:R-:W-:Y:S02]  /*1290*/  LOP3.LUT R23, R88, 0x80, RZ, 0xc0, !PT ;  /* 0x0000008058177812 */ /* 0x000fe400078ec0ff */
[----:B-1----:R-:W-:Y:S02]  /*12a0*/  LEA R148, R37, R148, 0x18 ;  /* 0x0000009425947211 */ /* 0x002fe400078ec0ff */
[----:B------:R-:W-:Y:S02]  /*12b0*/  LOP3.LUT R86, R25, 0x7f0, R86, 0xf8, !PT ;  /* 0x000007f019567812 */ /* 0x000fe400078ef856 */
[----:B------:R-:W-:Y:S01]  /*12c0*/  SHF.R.U32.HI R149, RZ, 0x2, R23 ;  /* 0x00000002ff957819 */ /* 0x000fe20000011617 */
[----:B------:R-:W-:-:S02]  /*12d0*/  IMAD R25, R23, 0x10, R148 ;  /* 0x0000001017197824 */ /* 0x000fc400078e0294 */
[C---:B------:R-:W-:Y:S01]  /*12e0*/  IMAD.IADD R23, R5.reuse, 0x1, R148 ;  /* 0x0000000105177824 */ /* 0x040fe200078e0294 */
[----:B------:R-:W-:-:S04]  /*12f0*/  LOP3.LUT R5, R5, 0x40, RZ, 0x3c, !PT ;  /* 0x0000004005057812 */ /* 0x000fc800078e3cff */
[----:B---3--:R0:W-:Y:S04]  /*1300*/  STS.U16 [R23+0x400], R6 ;  /* 0x0004000617007388 */ /* 0x0081e80000000400 */
[----:B--2---:R-:W-:Y:S01]  /*1310*/  STS.U16 [R23], R4 ;  /* 0x0000000417007388 */ /* 0x004fe20000000400 */
[----:B0-----:R-:W-:-:S03]  /*1320*/  IMAD.IADD R6, R148, 0x1, R5 ;  /* 0x0000000194067824 */ /* 0x001fc600078e0205 */
[----:B-----5:R-:W-:Y:S04]  /*1330*/  STS.U16 [R23+0x800], R11 ;  /* 0x0008000b17007388 */ /* 0x020fe80000000400 */
[----:B----4-:R-:W-:Y:S04]  /*1340*/  STS.U16 [R23+0xc00], R13 ;  /* 0x000c000d17007388 */ /* 0x010fe80000000400 */
[----:B------:R-:W-:Y:S04]  /*1350*/  STS.U16 [R23+0x1000], R15 ;  /* 0x0010000f17007388 */ /* 0x000fe80000000400 */
        /* <DEDUP_REMOVED lines=9> */
[----:B------:R-:W-:Y:S01]  /*13f0*/  STS.U16 [R23+0x3800], R60 ;  /* 0x0038003c17007388 */ /* 0x000fe20000000400 */
[----:B------:R-:W-:-:S03]  /*1400*/  ISETP.GE.AND P1, PT, R150, 0x1, PT ;  /* 0x000000019600780c */ /* 0x000fc60003f26270 */
[----:B------:R-:W-:Y:S04]  /*1410*/  STS.U16 [R23+0x3c00], R62 ;  /* 0x003c003e17007388 */ /* 0x000fe80000000400 */
[----:B------:R-:W-:Y:S01]  /*1420*/  STS.U16 [R23+0x4000], R64 ;  /* 0x0040004017007388 */ /* 0x000fe20000000400 */
[----:B------:R-:W-:Y:S02]  /*1430*/  IADD3 R31, R2, R148, R31 ;  /* 0x00000094021f7210 */ /* 0x000fe40007ffe01f */
[----:B------:R-:W-:Y:S02]  /*1440*/  SHF.R.U32.HI R2, RZ, 0x1, R88 ;  /* 0x00000001ff027819 */ /* 0x000fe40000011658 */
[----:B------:R-:W-:Y:S01]  /*1450*/  LOP3.LUT R24, R27, R24, RZ, 0x3c, !PT ;  /* 0x000000181b187212 */ /* 0x000fe200078e3cff */
[----:B------:R-:W-:Y:S01]  /*1460*/  STS.U16 [R23+0x4800], R68 ;  /* 0x0048004417007388 */ /* 0x000fe20000000400 */
[----:B------:R-:W-:-:S03]  /*1470*/  LOP3.LUT R2, R2, 0x4, RZ, 0xc0, !PT ;  /* 0x0000000402027812 */ /* 0x000fc600078ec0ff */
[----:B------:R-:W-:Y:S01]  /*1480*/  IMAD.IADD R96, R24, 0x1, R25 ;  /* 0x0000000118607824 */ /* 0x000fe200078e0219 */
[----:B------:R-:W-:Y:S01]  /*1490*/  LOP3.LUT R149, R86, R149, RZ, 0x3c, !PT ;  /* 0x0000009556957212 */ /* 0x000fe200078e3cff */
        /* <DEDUP_REMOVED lines=21> */
[----:B------:R0:W-:Y:S01]  /*15f0*/  STS.U16 [R6+0x600], R9 ;  /* 0x0006000906007388 */ /* 0x0001e20000000400 */
[----:B------:R-:W-:Y:S01]  /*1600*/  IMAD.IADD R2, R2, 0x1, R31 ;  /* 0x0000000102027824 */ /* 0x000fe200078e021f */
[----:B------:R-:W-:Y:S01]  /*1610*/  CS2R R24, SRZ ;  /* 0x0000000000187805 */ /* 0x000fe2000001ff00 */
[----:B------:R-:W-:Y:S01]  /*1620*/  IMAD.MOV.U32 R5, RZ, RZ, -0x800000 ;  /* 0xff800000ff057424 */ /* 0x000fe200078e00ff */
[----:B------:R-:W-:Y:S01]  /*1630*/  STS.U16 [R6+0x1e00], R40 ;  /* 0x001e002806007388 */ /* 0x000fe20000000400 */
[----:B------:R-:W-:-:S02]  /*1640*/  IMAD.MOV.U32 R116, RZ, RZ, 0x3f800000 ;  /* 0x3f800000ff747424 */ /* 0x000fc400078e00ff */
[----:B0-----:R-:W-:Y:S01]  /*1650*/  IMAD.SHL.U32 R9, R88, 0x2, RZ ;  /* 0x0000000258097824 */ /* 0x001fe200078e00ff */
[----:B------:R0:W-:Y:S01]  /*1660*/  STS.U16 [R6+0x2200], R44 ;  /* 0x0022002c06007388 */ /* 0x0001e20000000400 */
[----:B------:R-:W-:Y:S01]  /*1670*/  IMAD.MOV.U32 R154, RZ, RZ, 0x3f800000 ;  /* 0x3f800000ff9a7424 */ /* 0x000fe200078e00ff */
[----:B------:R-:W-:Y:S01]  /*1680*/  CS2R R36, SRZ ;  /* 0x0000000000247805 */ /* 0x000fe2000001ff00 */
[----:B------:R-:W-:Y:S01]  /*1690*/  IMAD.MOV.U32 R4, RZ, RZ, -0x800000 ;  /* 0xff800000ff047424 */ /* 0x000fe200078e00ff */
[----:B------:R1:W-:Y:S01]  /*16a0*/  STS.U16 [R6+0x2600], R48 ;  /* 0x0026003006007388 */ /* 0x0003e20000000400 */
[----:B------:R-:W-:Y:S02]  /*16b0*/  CS2R R38, SRZ ;  /* 0x0000000000267805 */ /* 0x000fe4000001ff00 */
[----:B------:R-:W-:Y:S02]  /*16c0*/  CS2R R46, SRZ ;  /* 0x00000000002e7805 */ /* 0x000fe4000001ff00 */
[----:B------:R-:W-:Y:S01]  /*16d0*/  CS2R R50, SRZ ;  /* 0x0000000000327805 */ /* 0x000fe2000001ff00 */
[----:B------:R2:W-:Y:S01]  /*16e0*/  STS.U16 [R6+0x2a00], R52 ;  /* 0x002a003406007388 */ /* 0x0005e20000000400 */
[----:B------:R-:W-:-:S02]  /*16f0*/  CS2R R78, SRZ ;  /* 0x00000000004e7805 */ /* 0x000fc4000001ff00 */
[----:B0-----:R-:W-:Y:S02]  /*1700*/  CS2R R44, SRZ ;  /* 0x00000000002c7805 */ /* 0x001fe4000001ff00 */
[----:B------:R-:W-:Y:S01]  /*1710*/  CS2R R80, SRZ ;  /* 0x0000000000507805 */ /* 0x000fe2000001ff00 */
[----:B------:R0:W-:Y:S01]  /*1720*/  STS.U16 [R6+0x2e00], R55 ;  /* 0x002e003706007388 */ /* 0x0001e20000000400 */
[----:B------:R-:W-:Y:S02]  /*1730*/  CS2R R82, SRZ ;  /* 0x0000000000527805 */ /* 0x000fe4000001ff00 */
[----:B-1----:R-:W-:Y:S02]  /*1740*/  CS2R R48, SRZ ;  /* 0x0000000000307805 */ /* 0x002fe4000001ff00 */
[----:B------:R-:W-:Y:S01]  /*1750*/  ISETP.NE.U32.AND P0, PT, R21, RZ, PT ;  /* 0x000000ff1500720c */ /* 0x000fe20003f05070 */
[----:B------:R1:W-:Y:S01]  /*1760*/  STS.U16 [R6+0x3200], R57 ;  /* 0x0032003906007388 */ /* 0x0003e20000000400 */
[----:B------:R-:W-:-:S02]  /*1770*/  CS2R R84, SRZ ;  /* 0x0000000000547805 */ /* 0x000fc4000001ff00 */
[----:B--2---:R-:W-:Y:S02]  /*1780*/  CS2R R52, SRZ ;  /* 0x0000000000347805 */ /* 0x004fe4000001ff00 */
[----:B------:R-:W-:Y:S01]  /*1790*/  CS2R R86, SRZ ;  /* 0x0000000000567805 */ /* 0x000fe2000001ff00 */
[----:B------:R2:W-:Y:S01]  /*17a0*/  STS.U16 [R6+0x3600], R59 ;  /* 0x0036003b06007388 */ /* 0x0005e20000000400 */
[----:B------:R-:W-:Y:S02]  /*17b0*/  LOP3.LUT R151, R9, 0xf8, RZ, 0xc0, !PT ;  /* 0x000000f809977812 */ /* 0x000fe400078ec0ff */
[----:B0-----:R-:W-:Y:S01]  /*17c0*/  CS2R R54, SRZ ;  /* 0x0000000000367805 */ /* 0x001fe2000001ff00 */
[----:B------:R0:W-:Y:S01]  /*17d0*/  STS.U16 [R6+0x3a00], R61 ;  /* 0x003a003d06007388 */ /* 0x0001e20000000400 */
[----:B-1----:R-:W-:-:S03]  /*17e0*/  CS2R R56, SRZ ;  /* 0x0000000000387805 */ /* 0x002fc6000001ff00 */
[----:B------:R1:W-:Y:S01]  /*17f0*/  STS.U16 [R6+0x3e00], R63 ;  /* 0x003e003f06007388 */ /* 0x0003e20000000400 */
[----:B--2---:R-:W-:-:S03]  /*1800*/  CS2R R58, SRZ ;  /* 0x00000000003a7805 */ /* 0x004fc6000001ff00 */
[----:B------:R2:W-:Y:S01]  /*1810*/  STS.U16 [R6+0x4200], R65 ;  /* 0x0042004106007388 */ /* 0x0005e20000000400 */
[----:B0-----:R-:W-:-:S03]  /*1820*/  CS2R R60, SRZ ;  /* 0x00000000003c7805 */ /* 0x001fc6000001ff00 */
        /* <DEDUP_REMOVED lines=18> */
[----:B------:R-:W-:Y:S01]  /*1950*/  STS.U16 [R6+0x6a00], R28 ;  /* 0x006a001c06007388 */ /* 0x000fe20000000400 */
[----:B-1----:R-:W-:-:S03]  /*1960*/  CS2R R42, SRZ ;  /* 0x00000000002a7805 */ /* 0x002fc6000001ff00 */
[----:B------:R0:W-:Y:S01]  /*1970*/  STS.U16 [R6+0x6e00], R30 ;  /* 0x006e001e06007388 */ /* 0x0001e20000000400 */
[----:B--2---:R-:W-:-:S03]  /*1980*/  CS2R R26, SRZ ;  /* 0x00000000001a7805 */ /* 0x004fc6000001ff00 */
[----:B------:R1:W-:Y:S04]  /*1990*/  STS.U16 [R6+0x7200], R32 ;  /* 0x0072002006007388 */ /* 0x0003e80000000400 */
[----:B------:R2:W-:Y:S01]  /*19a0*/  STS.U16 [R6+0x7600], R34 ;  /* 0x0076002206007388 */ /* 0x0005e20000000400 */
[----:B0-----:R-:W-:-:S03]  /*19b0*/  CS2R R30, SRZ ;  /* 0x00000000001e7805 */ /* 0x001fc6000001ff00 */
[----:B------:R0:W-:Y:S01]  /*19c0*/  STS.U16 [R6+0x7e00], R29 ;  /* 0x007e001d06007388 */ /* 0x0001e20000000400 */
[----:B-1----:R-:W-:Y:S02]  /*19d0*/  CS2R R32, SRZ ;  /* 0x0000000000207805 */ /* 0x002fe4000001ff00 */
[----:B--2---:R-:W-:Y:S02]  /*19e0*/  CS2R R34, SRZ ;  /* 0x0000000000227805 */ /* 0x004fe4000001ff00 */
[----:B0-----:R-:W-:Y:S01]  /*19f0*/  CS2R R28, SRZ ;  /* 0x00000000001c7805 */ /* 0x001fe2000001ff00 */
[----:B------:R-:W-:Y:S06]  /*1a00*/  @!P1 BRA `(.L_x_0) ;  /* 0x0000002800b89947 */ /* 0x000fec0003800000 */
[----:B------:R-:W0:Y:S01]  /*1a10*/  LDC R5, c[0x0][0x258] ;  /* 0x00009600ff057b82 */ /* 0x000e220000000800 */
[----:B------:R-:W-:Y:S01]  /*1a20*/  SHF.R.U32.HI R4, RZ, 0x4, R148 ;  /* 0x00000004ff047819 */ /* 0x000fe20000011694 */
[----:B------:R-:W-:Y:S01]  /*1a30*/  IMAD R129, R21, 0x10, R8 ;  /* 0x0000001015817824 */ /* 0x000fe200078e0208 */
[--C-:B------:R-:W-:Y:S01]  /*1a40*/  SHF.R.U32.HI R163, RZ, 0x5, R88.reuse ;  /* 0x00000005ffa37819 */ /* 0x100fe20000011658 */
[----:B------:R-:W-:Y:S01]  /*1a50*/  VIADD R152, R148, 0x8000 ;  /* 0x0000800094987836 */ /* 0x000fe20000000000 */
[----:B------:R-:W-:Y:S01]  /*1a60*/  SGXT.U32 R4, R4, 0xe ;  /* 0x0000000e0404781a */ /* 0x000fe20000000000 */
[----:B------:R-:W-:Y:S01]  /*1a70*/  IMAD.MOV.U32 R11, RZ, RZ, RZ ;  /* 0x000000ffff0b7224 */ /* 0x000fe200078e00ff */
[----:B------:R-:W-:Y:S01]  /*1a80*/  CS2R R28, SRZ ;  /* 0x00000000001c7805 */ /* 0x000fe2000001ff00 */
[----:B------:R-:W1:Y:S01]  /*1a90*/  LDC.64 R6, c[0x0][0x250] ;  /* 0x00009400ff067b82 */ /* 0x000e620000000a00 */
[C---:B------:R-:W-:Y:S01]  /*1aa0*/  IADD3 R8, P1, R4.reuse, 0x80, RZ ;  /* 0x0000008004087810 */ /* 0x040fe20007f3e0ff */
[----:B------:R-:W-:Y:S01]  /*1ab0*/  IMAD.SHL.U32 R129, R129, 0x2, RZ ;  /* 0x0000000281817824 */ /* 0x000fe200078e00ff */
[----:B------:R-:W-:Y:S01]  /*1ac0*/  R2UR UR56, R4 ;  /* 0x00000000043872ca */ /* 0x000fe200000e0000 */
[----:B------:R-:W-:Y:S01]  /*1ad0*/  IMAD.MOV.U32 R164, RZ, RZ, -0x800000 ;  /* 0xff800000ffa47424 */ /* 0x000fe200078e00ff */
[----:B------:R-:W-:Y:S01]  /*1ae0*/  SHF.R.S32.HI R4, RZ, 0x6, R88 ;  /* 0x00000006ff047819 */ /* 0x000fe20000011458 */
[----:B------:R-:W-:Y:S01]  /*1af0*/  IMAD.IADD R162, R148, 0x1, R129 ;  /* 0x0000000194a27824 */ /* 0x000fe200078e0281 */
[----:B------:R-:W-:Y:S01]  /*1b00*/  SHF.R.U32.HI R153, RZ, 0x4, R152 ;  /* 0x00000004ff997819 */ /* 0x000fe20000011698 */
[----:B------:R-:W2:Y:S01]  /*1b10*/  LDC.64 R116, c[0x0][0x260] ;  /* 0x00009800ff747b82 */ /* 0x000ea20000000a00 */
[----:B------:R-:W-:Y:S01]  /*1b20*/  SGXT R4, R4, 0x1 ;  /* 0x000000010404781a */ /* 0x000fe20000000200 */
[----:B------:R-:W-:Y:S01]  /*1b30*/  IMAD.MOV.U32 R165, RZ, RZ, RZ ;  /* 0x000000ffffa57224 */ /* 0x000fe200078e00ff */
[----:B------:R-:W-:Y:S01]  /*1b40*/  SGXT.U32 R153, R153, 0xe ;  /* 0x0000000e9999781a */ /* 0x000fe20000000000 */
[----:B------:R-:W-:Y:S01]  /*1b50*/  IMAD.MOV.U32 R167, RZ, RZ, RZ ;  /* 0x000000ffffa77224 */ /* 0x000fe200078e00ff */
[----:B------:R-:W-:Y:S01]  /*1b60*/  LOP3.LUT R4, R4, 0x90, RZ, 0xc0, !PT ;  /* 0x0000009004047812 */ /* 0x000fe200078ec0ff */
[----:B------:R-:W-:Y:S01]  /*1b70*/  IMAD.MOV.U32 R166, RZ, RZ, -0x800000 ;  /* 0xff800000ffa67424 */ /* 0x000fe200078e00ff */
[----:B------:R-:W-:Y:S01]  /*1b80*/  R2UR UR4, R8 ;  /* 0x00000000080472ca */ /* 0x000fe200000e0000 */
[----:B------:R-:W3:Y:S01]  /*1b90*/  LDC.64 R12, c[0x0][0x218] ;  /* 0x00008600ff0c7b82 */ /* 0x000ee20000000a00 */
[----:B0-----:R-:W-:Y:S01]  /*1ba0*/  IMAD R10, R10, R5, RZ ;  /* 0x000000050a0a7224 */ /* 0x001fe200078e02ff */
[----:B------:R-:W-:Y:S01]  /*1bb0*/  LOP3.LUT R141, R4, 0x17e, R9, 0x78, !PT ;  /* 0x0000017e048d7812 */ /* 0x000fe200078e7809 */
[----:B------:R-:W-:Y:S01]  /*1bc0*/  IMAD.MOV.U32 R5, RZ, RZ, RZ ;  /* 0x000000ffff057224 */ /* 0x000fe200078e00ff */
[----:B------:R-:W-:Y:S01]  /*1bd0*/  IADD3 R4, P3, R153, 0x2, RZ ;  /* 0x0000000299047810 */ /* 0x000fe20007f7e0ff */
[C---:B------:R-:W-:Y:S01]  /*1be0*/  IMAD.SHL.U32 R114, R10.reuse, 0x2, RZ ;  /* 0x000000020a727824 */ /* 0x040fe200078e00ff */
[----:B------:R-:W-:Y:S01]  /*1bf0*/  LOP3.LUT R161, R129, 0x10, RZ, 0x3c, !PT ;  /* 0x0000001081a17812 */ /* 0x000fe200078e3cff */
[----:B------:R-:W-:Y:S01]  /*1c00*/  IMAD.HI R10, R10, 0x2, RZ ;  /* 0x000000020a0a7827 */ /* 0x000fe200078e02ff */
[----:B------:R-:W0:Y:S01]  /*1c10*/  LDC.64 R24, c[0x0][0x220] ;  /* 0x00008800ff187b82 */ /* 0x000e220000000a00 */
[----:B------:R-:W-:-:S02]  /*1c20*/  IADD3.X R5, R5, 0x40000040, RZ, P1, !PT ;  /* 0x4000004005057810 */ /* 0x000fc40000ffe4ff */
[----:B------:R-:W-:Y:S02]  /*1c30*/  CS2R R30, SRZ ;  /* 0x00000000001e7805 */ /* 0x000fe4000001ff00 */
[----:B------:R-:W-:Y:S01]  /*1c40*/  R2UR UR6, R4 ;  /* 0x00000000040672ca */ /* 0x000fe200000e0000 */
[----:B-1----:R-:W-:Y:S01]  /*1c50*/  IMAD R6, R3, R6, RZ ;  /* 0x0000000603067224 */ /* 0x002fe200078e02ff */
[----:B------:R-:W-:Y:S01]  /*1c60*/  LOP3.LUT R4, R88, 0xf, RZ, 0xc0, !PT ;  /* 0x0000000f58047812 */ /* 0x000fe200078ec0ff */
[----:B------:R-:W-:Y:S01]  /*1c70*/  IMAD R143, R7, 0x16, RZ ;  /* 0x00000016078f7824 */ /* 0x000fe200078e02ff */
[----:B------:R-:W-:Y:S01]  /*1c80*/  R2UR UR5, R5 ;  /* 0x00000000050572ca */ /* 0x000fe200000e0000 */
[----:B------:R-:W1:Y:S01]  /*1c90*/  LDC R27, c[0x0][0x268] ;  /* 0x00009a00ff1b7b82 */ /* 0x000e620000000800 */
[----:B------:R-:W-:Y:S01]  /*1ca0*/  SHF.R.U32.HI R5, RZ, 0x4, R88 ;  /* 0x00000004ff057819 */ /* 0x000fe20000011658 */
[----:B--2---:R-:W-:Y:S01]  /*1cb0*/  IMAD R116, R3, R116, RZ ;  /* 0x0000007403747224 */ /* 0x004fe200078e02ff */
[----:B------:R-:W-:Y:S01]  /*1cc0*/  IADD3.X R11, R11, 0x40000000, RZ, P3, !PT ;  /* 0x400000000b0b7810 */ /* 0x000fe20001ffe4ff */
[----:B------:R-:W-:Y:S01]  /*1cd0*/  IMAD R8, R4, R117, RZ ;  /* 0x0000007504087224 */ /* 0x000fe200078e02ff */
[----:B------:R-:W-:Y:S01]  /*1ce0*/  SGXT.U32 R4, R5, 0x4 ;  /* 0x000000040504781a */ /* 0x000fe20000000000 */
[----:B------:R-:W-:Y:S01]  /*1cf0*/  IMAD.SHL.U32 R115, R6, 0x2, RZ ;  /* 0x0000000206737824 */ /* 0x000fe200078e00ff */
[----:B------:R-:W-:Y:S01]  /*1d00*/  R2UR UR7, R11 ;  /* 0x000000000b0772ca */ /* 0x000fe200000e0000 */
[----:B------:R-:W-:Y:S01]  /*1d10*/  IMAD.SHL.U32 R5, R116, 0x2, RZ ;  /* 0x0000000274057824 */ /* 0x000fe200078e00ff */
[C---:B------:R-:W-:Y:S01]  /*1d20*/  LOP3.LUT R131, R129.reuse, 0x20, RZ, 0x3c, !PT ;  /* 0x0000002081837812 */ /* 0x040fe200078e3cff */
[----:B------:R-:W-:Y:S01]  /*1d30*/  IMAD.SHL.U32 R9, R8, 0x2, RZ ;  /* 0x0000000208097824 */ /* 0x000fe200078e00ff */
[----:B---3--:R-:W-:Y:S01]  /*1d40*/  IADD3 R114, P1, P2, R114, R12, R115 ;  /* 0x0000000c72727210 */ /* 0x008fe20007a3e073 */
[----:B------:R-:W-:Y:S01]  /*1d50*/  IMAD.HI R6, R6, 0x2, RZ ;  /* 0x0000000206067827 */ /* 0x000fe200078e02ff */
[C---:B------:R-:W-:Y:S01]  /*1d60*/  LOP3.LUT R159, R129.reuse, 0x30, RZ, 0x3c, !PT ;  /* 0x00000030819f7812 */ /* 0x040fe200078e3cff */
[----:B------:R-:W-:Y:S01]  /*1d70*/  UIADD3.64 UR8, UR4, 0x80, URZ ;  /* 0x0000008004087897 */ /* 0x000fe2000fffe03f */
[----:B------:R-:W-:Y:S01]  /*1d80*/  LOP3.LUT R137, R129, 0x40, RZ, 0x3c, !PT ;  /* 0x0000004081897812 */ /* 0x000fe200078e3cff */
[----:B------:R-:W-:Y:S01]  /*1d90*/  IMAD.HI R116, R116, 0x2, RZ ;  /* 0x0000000274747827 */ /* 0x000fe200078e02ff */
[----:B0-----:R-:W-:Y:S01]  /*1da0*/  IADD3 R15, P3, P4, R9, R24, R5 ;  /* 0x00000018090f7210 */ /* 0x001fe20007c7e005 */
[----:B------:R-:W-:Y:S01]  /*1db0*/  UIADD3.64 UR10, UR4, 0x100, URZ ;  /* 0x00000100040a7897 */ /* 0x000fe2000fffe03f */
[----:B------:R-:W-:Y:S01]  /*1dc0*/  IADD3.X R115, R10, R13, R6, P1, P2 ;  /* 0x0000000d0a737210 */ /* 0x000fe20000fe4406 */
[----:B------:R-:W-:Y:S01]  /*1dd0*/  IMAD.HI R8, R8, 0x2, RZ ;  /* 0x0000000208087827 */ /* 0x000fe200078e02ff */
[C---:B------:R-:W-:Y:S01]  /*1de0*/  LEA.HI R5, R88.reuse, 0x70, RZ, 0x1c ;  /* 0x0000007058057811 */ /* 0x040fe200078fe0ff */
[----:B------:R-:W-:Y:S01]  /*1df0*/  UIADD3.64 UR58, UR6, 0x3e, URZ ;  /* 0x0000003e063a7897 */ /* 0x000fe2000fffe03f */
[----:B------:R-:W-:Y:S01]  /*1e00*/  LEA.HI R6, R88, 0xb0, RZ, 0x1c ;  /* 0x000000b058067811 */ /* 0x000fe200078fe0ff */
[-C--:B-1----:R-:W-:Y:S01]  /*1e10*/  IMAD R9, R4, R27.reuse, RZ ;  /* 0x0000001b04097224 */ /* 0x082fe200078e02ff */
[----:B------:R-:W-:Y:S01]  /*1e20*/  LEA.HI R4, R88, 0x30, RZ, 0x1c ;  /* 0x0000003058047811 */ /* 0x000fe200078fe0ff */
[----:B------:R-:W-:Y:S01]  /*1e30*/  IMAD R12, R5, R27, RZ ;  /* 0x0000001b050c7224 */ /* 0x000fe200078e02ff */
[----:B------:R-:W-:Y:S01]  /*1e40*/  IADD3.X R25, R8, R25, R116, P3, P4 ;  /* 0x0000001908197210 */ /* 0x000fe20001fe8474 */
[----:B------:R-:W-:Y:S01]  /*1e50*/  IMAD R10, R27, 0x10, R9 ;  /* 0x000000101b0a7824 */ /* 0x000fe200078e0209 */
[----:B------:R-:W-:Y:S01]  /*1e60*/  LEA.HI R8, R88, 0xf0, RZ, 0x1c ;  /* 0x000000f058087811 */ /* 0x000fe200078fe0ff */
[----:B------:R-:W-:Y:S01]  /*1e70*/  IMAD R11, R4, R27, RZ ;  /* 0x0000001b040b7224 */ /* 0x000fe200078e02ff */
[-C--:B------:R-:W-:Y:S01]  /*1e80*/  LEA R112, P1, R9, R15.reuse, 0x1 ;  /* 0x0000000f09707211 */ /* 0x080fe200078208ff */
[----:B------:R-:W-:Y:S01]  /*1e90*/  IMAD R4, R27, 0x10, R10 ;  /* 0x000000101b047824 */ /* 0x000fe200078e020a */
[----:B------:R-:W-:Y:S01]  /*1ea0*/  LEA R110, P2, R10, R15, 0x1 ;  /* 0x0000000f0a6e7211 */ /* 0x000fe200078408ff */
[----:B------:R-:W-:Y:S01]  /*1eb0*/  IMAD R13, R6, R27, RZ ;  /* 0x0000001b060d7224 */ /* 0x000fe200078e02ff */
[----:B------:R-:W-:Y:S01]  /*1ec0*/  LEA.HI.X.SX32 R113, R9, R25, 0x1, P1 ;  /* 0x0000001909717211 */ /* 0x000fe200008f0eff */
[----:B------:R-:W-:Y:S01]  /*1ed0*/  IMAD R5, R27, 0x20, R4 ;  /* 0x000000201b057824 */ /* 0x000fe200078e0204 */
[----:B------:R-:W-:Y:S01]  /*1ee0*/  LEA R108, P3, R11, R15, 0x1 ;  /* 0x0000000f0b6c7211 */ /* 0x000fe200078608ff */
[----:B------:R-:W-:Y:S01]  /*1ef0*/  IMAD R14, R8, R27, RZ ;  /* 0x0000001b080e7224 */ /* 0x000fe200078e02ff */
[-C--:B------:R-:W-:Y:S01]  /*1f00*/  LEA.HI.X.SX32 R111, R10, R25.reuse, 0x1, P2 ;  /* 0x000000190a6f7211 */ /* 0x080fe200010f0eff */
[----:B------:R-:W-:Y:S01]  /*1f10*/  IMAD R6, R27, 0x10, R5 ;  /* 0x000000101b067824 */ /* 0x000fe200078e0205 */
[----:B------:R-:W-:Y:S01]  /*1f20*/  LEA.HI.X.SX32 R109, R11, R25, 0x1, P3 ;  /* 0x000000190b6d7211 */ /* 0x000fe200018f0eff */
[----:B------:R-:W-:Y:S01]  /*1f30*/  IMAD R175, R7, 0x18, RZ ;  /* 0x0000001807af7824 */ /* 0x000fe200078e02ff */
[CC--:B------:R-:W-:Y:S01]  /*1f40*/  LEA R100, P1, R4.reuse, R15.reuse, 0x1 ;  /* 0x0000000f04647211 */ /* 0x0c0fe200078208ff */
[----:B------:R-:W-:Y:S01]  /*1f50*/  IMAD R8, R27, 0x10, R6 ;  /* 0x000000101b087824 */ /* 0x000fe200078e0206 */
[----:B------:R-:W-:Y:S01]  /*1f60*/  LEA R98, P2, R5, R15, 0x1 ;  /* 0x0000000f05627211 */ /* 0x000fe200078408ff */
[----:B------:R-:W-:Y:S01]  /*1f70*/  IMAD R127, R7, 0xb, RZ ;  /* 0x0000000b077f7824 */ /* 0x000fe200078e02ff */
[----:B------:R-:W-:Y:S01]  /*1f80*/  LEA.HI.X.SX32 R101, R4, R25, 0x1, P1 ;  /* 0x0000001904657211 */ /* 0x000fe200008f0eff */
[----:B------:R-:W-:Y:S01]  /*1f90*/  IMAD R9, R27, 0x20, R8 ;  /* 0x000000201b097824 */ /* 0x000fe200078e0208 */
[----:B------:R-:W-:Y:S01]  /*1fa0*/  LEA R22, P3, R6, R15, 0x1 ;  /* 0x0000000f06167211 */ /* 0x000fe200078608ff */
[----:B------:R-:W-:Y:S01]  /*1fb0*/  IMAD R145, R7, 0x14, RZ ;  /* 0x0000001407917824 */ /* 0x000fe200078e02ff */
[----:B------:R-:W-:Y:S01]  /*1fc0*/  LEA.HI.X.SX32 R99, R5, R25, 0x1, P2 ;  /* 0x0000001905637211 */ /* 0x000fe200010f0eff */
[----:B------:R-:W-:Y:S01]  /*1fd0*/  IMAD R10, R27, 0x10, R9 ;  /* 0x000000101b0a7824 */ /* 0x000fe200078e0209 */
[-C--:B------:R-:W-:Y:S01]  /*1fe0*/  LEA R102, P6, R14, R15.reuse, 0x1 ;  /* 0x0000000f0e667211 */ /* 0x080fe200078c08ff */
[----:B------:R-:W-:Y:S01]  /*1ff0*/  IMAD R133, R7, 0xc, RZ ;  /* 0x0000000c07857824 */ /* 0x000fe200078e02ff */
[----:B------:R-:W-:Y:S01]  /*2000*/  LEA R20, P1, R8, R15, 0x1 ;  /* 0x0000000f08147211 */ /* 0x000fe200078208ff */
[----:B------:R-:W-:Y:S01]  /*2010*/  IMAD R11, R27, 0x10, R10 ;  /* 0x000000101b0b7824 */ /* 0x000fe200078e020a */
[----:B------:R-:W-:Y:S01]  /*2020*/  LEA.HI.X.SX32 R23, R6, R25, 0x1, P3 ;  /* 0x0000001906177211 */ /* 0x000fe200018f0eff */
[----:B------:R-:W-:Y:S01]  /*2030*/  IMAD R123, R7, 0xa, RZ ;  /* 0x0000000a077b7824 */ /* 0x000fe200078e02ff */
[-C--:B------:R-:W-:Y:S01]  /*2040*/  LEA R106, P4, R12, R15.reuse, 0x1 ;  /* 0x0000000f0c6a7211 */ /* 0x080fe200078808ff */
[----:B------:R-:W-:Y:S01]  /*2050*/  IMAD R4, R27, 0x20, R11 ;  /* 0x000000201b047824 */ /* 0x000fe200078e020b */
[-C--:B------:R-:W-:Y:S01]  /*2060*/  LEA R18, P2, R9, R15.reuse, 0x1 ;  /* 0x0000000f09127211 */ /* 0x080fe200078408ff */
[----:B------:R-:W-:Y:S01]  /*2070*/  IMAD R95, R7, 0x6, RZ ;  /* 0x00000006075f7824 */ /* 0x000fe200078e02ff */
[-C--:B------:R-:W-:Y:S01]  /*2080*/  LEA R16, P3, R10, R15.reuse, 0x1 ;  /* 0x0000000f0a107211 */ /* 0x080fe200078608ff */
[----:B------:R-:W-:Y:S01]  /*2090*/  IMAD R5, R27, 0x10, R4 ;  /* 0x000000101b057824 */ /* 0x000fe200078e0204 */
[----:B------:R-:W-:Y:S01]  /*20a0*/  LEA R104, P5, R13, R15, 0x1 ;  /* 0x0000000f0d687211 */ /* 0x000fe200078a08ff */
[----:B------:R-:W-:Y:S01]  /*20b0*/  IMAD R147, R7, 0x12, RZ ;  /* 0x0000001207937824 */ /* 0x000fe200078e02ff */
[-C--:B------:R-:W-:Y:S01]  /*20c0*/  LEA.HI.X.SX32 R103, R14, R25.reuse, 0x1, P6 ;  /* 0x000000190e677211 */ /* 0x080fe200030f0eff */
[----:B------:R-:W-:Y:S01]  /*20d0*/  IMAD R6, R27, 0x10, R5 ;  /* 0x000000101b067824 */ /* 0x000fe200078e0205 */
[----:B------:R-:W-:Y:S01]  /*20e0*/  LEA.HI.X.SX32 R21, R8, R25, 0x1, P1 ;  /* 0x0000001908157211 */ /* 0x000fe200008f0eff */
[----:B------:R-:W-:Y:S01]  /*20f0*/  IMAD R89, R7, 0x3, RZ ;  /* 0x0000000307597824 */ /* 0x000fe200078e02ff */
[----:B------:R-:W-:Y:S01]  /*2100*/  LEA R14, P1, R11, R15, 0x1 ;  /* 0x0000000f0b0e7211 */ /* 0x000fe200078208ff */
[C---:B------:R-:W-:Y:S01]  /*2110*/  IMAD R171, R7.reuse, 0xe, RZ ;  /* 0x0000000e07ab7824 */ /* 0x040fe200078e02ff */
[-C--:B------:R-:W-:Y:S01]  /*2120*/  LEA.HI.X.SX32 R107, R12, R25.reuse, 0x1, P4 ;  /* 0x000000190c6b7211 */ /* 0x080fe200020f0eff */
[----:B------:R-:W-:Y:S01]  /*2130*/  IMAD R177, R7, 0x1a, RZ ;  /* 0x0000001a07b17824 */ /* 0x000fe200078e02ff */
[-C--:B------:R-:W-:Y:S01]  /*2140*/  LEA.HI.X.SX32 R19, R9, R25.reuse, 0x1, P2 ;  /* 0x0000001909137211 */ /* 0x080fe200010f0eff */
[----:B------:R-:W-:Y:S01]  /*2150*/  IMAD R121, R7, 0x9, RZ ;  /* 0x0000000907797824 */ /* 0x000fe200078e02ff */
[-C--:B------:R-:W-:Y:S01]  /*2160*/  LEA.HI.X.SX32 R17, R10, R25.reuse, 0x1, P3 ;  /* 0x000000190a117211 */ /* 0x080fe200018f0eff */
[----:B------:R-:W-:Y:S01]  /*2170*/  IMAD.IADD R160, R148, 0x1, R131 ;  /* 0x0000000194a07824 */ /* 0x000fe200078e0283 */
[----:B------:R-:W-:Y:S01]  /*2180*/  LEA.HI.X.SX32 R105, R13, R25, 0x1, P5 ;  /* 0x000000190d697211 */ /* 0x000fe200028f0eff */
[C---:B------:R-:W-:Y:S01]  /*2190*/  IMAD R119, R7.reuse, 0x7, RZ ;  /* 0x0000000707777824 */ /* 0x040fe200078e02ff */
[-C--:B------:R-:W-:Y:S01]  /*21a0*/  LEA R12, P2, R4, R15.reuse, 0x1 ;  /* 0x0000000f040c7211 */ /* 0x080fe200078408ff */
[----:B------:R-:W-:Y:S01]  /*21b0*/  IMAD R93, R7, 0x5, RZ ;  /* 0x00000005075d7824 */ /* 0x000fe200078e02ff */
[-C--:B------:R-:W-:Y:S01]  /*21c0*/  LEA R10, P3, R5, R15.reuse, 0x1 ;  /* 0x0000000f050a7211 */ /* 0x080fe200078608ff */
[C---:B------:R-:W-:Y:S01]  /*21d0*/  IMAD R135, R7.reuse, 0xd, RZ ;  /* 0x0000000d07877824 */ /* 0x040fe200078e02ff */
[C---:B------:R-:W-:Y:S01]  /*21e0*/  LEA R8, P4, R6.reuse, R15, 0x1 ;  /* 0x0000000f06087211 */ /* 0x040fe200078808ff */
[----:B------:R-:W-:Y:S01]  /*21f0*/  IMAD R179, R7, 0x1c, RZ ;  /* 0x0000001c07b37824 */ /* 0x000fe200078e02ff */
[-C--:B------:R-:W-:Y:S01]  /*2200*/  LEA.HI.X.SX32 R15, R11, R25.reuse, 0x1, P1 ;  /* 0x000000190b0f7211 */ /* 0x080fe200008f0eff */
[----:B------:R-:W-:Y:S01]  /*2210*/  IMAD R181, R7, 0x1e, RZ ;  /* 0x0000001e07b57824 */ /* 0x000fe200078e02ff */
[-C--:B------:R-:W-:Y:S01]  /*2220*/  IADD3 R142, P5, R143, R114.reuse, RZ ;  /* 0x000000728f8e7210 */ /* 0x080fe20007fbe0ff */
[----:B------:R-:W-:Y:S01]  /*2230*/  IMAD.U32 R120, RZ, RZ, UR8 ;  /* 0x00000008ff787e24 */ /* 0x000fe2000f8e00ff */
[-C--:B------:R-:W-:Y:S01]  /*2240*/  IADD3 R140, P1, R175, R114.reuse, RZ ;  /* 0x00000072af8c7210 */ /* 0x080fe20007f3e0ff */
[----:B------:R-:W-:Y:S01]  /*2250*/  IMAD.SHL.U32 R125, R7, 0x8, RZ ;  /* 0x00000008077d7824 */ /* 0x000fe200078e00ff */
[-C--:B------:R-:W-:Y:S01]  /*2260*/  LEA.HI.X.SX32 R9, R6, R25.reuse, 0x1, P4 ;  /* 0x0000001906097211 */ /* 0x080fe200020f0eff */
[C---:B------:R-:W-:Y:S01]  /*2270*/  IMAD.IADD R6, R148.reuse, 0x1, R141 ;  /* 0x0000000194067824 */ /* 0x040fe200078e028d */
[----:B------:R-:W-:Y:S01]  /*2280*/  LEA.HI.X.SX32 R11, R5, R25, 0x1, P3 ;  /* 0x00000019050b7211 */ /* 0x000fe200018f0eff */
[----:B------:R-:W-:Y:S01]  /*2290*/  IMAD.SHL.U32 R5, R7, 0x2, RZ ;  /* 0x0000000207057824 */ /* 0x000fe200078e00ff */
[-C--:B------:R-:W-:Y:S01]  /*22a0*/  LEA.HI.X.SX32 R143, R127, R115.reuse, 0x1, P5 ;  /* 0x000000737f8f7211 */ /* 0x080fe200028f0eff */
[C---:B------:R-:W-:Y:S01]  /*22b0*/  IMAD.IADD R158, R148.reuse, 0x1, R137 ;  /* 0x00000001949e7824 */ /* 0x040fe200078e0289 */
[-C--:B------:R-:W-:Y:S01]  /*22c0*/  IADD3 R144, P6, R145, R114.reuse, RZ ;  /* 0x0000007291907210 */ /* 0x080fe20007fde0ff */
[----:B------:R-:W-:Y:S01]  /*22d0*/  IMAD.U32 R120, RZ, RZ, UR10 ;  /* 0x0000000aff787e24 */ /* 0x000fe2000f8e00ff */
[-C--:B------:R-:W-:Y:S01]  /*22e0*/  IADD3 R128, P5, R133, R114.reuse, RZ ;  /* 0x0000007285807210 */ /* 0x080fe20007fbe0ff */
[----:B------:R-:W-:Y:S01]  /*22f0*/  IMAD R173, R7, 0xf, RZ ;  /* 0x0000000f07ad7824 */ /* 0x000fe200078e02ff */
[-C--:B------:R-:W-:Y:S01]  /*2300*/  LEA.HI.X.SX32 R141, R133, R115.reuse, 0x1, P1 ;  /* 0x00000073858d7211 */ /* 0x080fe200008f0eff */
[C---:B------:R-:W-:Y:S01]  /*2310*/  IMAD.SHL.U32 R91, R7.reuse, 0x4, RZ ;  /* 0x00000004075b7824 */ /* 0x040fe200078e00ff */
[-C--:B------:R-:W-:Y:S01]  /*2320*/  LEA R122, P1, R7, R114.reuse, 0x2 ;  /* 0x00000072077a7211 */ /* 0x080fe200078210ff */
[----:B------:R-:W-:Y:S01]  /*2330*/  UIADD3.64 UR14, UR6, 0x4, URZ ;  /* 0x00000004060e7897 */ /* 0x000fe2000fffe03f */
[C---:B------:R-:W-:Y:S01]  /*2340*/  LOP3.LUT R157, R129.reuse, 0x50, RZ, 0x3c, !PT ;  /* 0x00000050819d7812 */ /* 0x040fe200078e3cff */
[----:B------:R-:W-:Y:S01]  /*2350*/  IMAD.MOV.U32 R116, RZ, RZ, 0x3f800000 ;  /* 0x3f800000ff747424 */ /* 0x000fe200078e00ff */
[C---:B------:R-:W-:Y:S01]  /*2360*/  LOP3.LUT R139, R129.reuse, 0x60, RZ, 0x3c, !PT ;  /* 0x00000060818b7812 */ /* 0x040fe200078e3cff */
[----:B------:R-:W-:Y:S01]  /*2370*/  IMAD.MOV.U32 R154, RZ, RZ, 0x3f800000 ;  /* 0x3f800000ff9a7424 */ /* 0x000fe200078e00ff */
[----:B------:R-:W-:Y:S01]  /*2380*/  LOP3.LUT R155, R129, 0x70, RZ, 0x3c, !PT ;  /* 0x00000070819b7812 */ /* 0x000fe200078e3cff */
[----:B------:R-:W-:Y:S01]  /*2390*/  IMAD.MOV.U32 R169, RZ, RZ, RZ ;  /* 0x000000ffffa97224 */ /* 0x000fe200078e00ff */
[C---:B------:R-:W-:Y:S01]  /*23a0*/  IADD3 R136, P4, R123.reuse, R114, RZ ;  /* 0x000000727b887210 */ /* 0x040fe20007f9e0ff */
[----:B------:R-:W-:Y:S01]  /*23b0*/  IMAD.IADD R156, R148, 0x1, R139 ;  /* 0x00000001949c7824 */ /* 0x000fe200078e028b */
[----:B------:R-:W-:-:S02]  /*23c0*/  LEA.HI.X.SX32 R145, R123, R115, 0x1, P6 ;  /* 0x000000737b917211 */ /* 0x000fc400030f0eff */
[----:B------:R-:W-:Y:S02]  /*23d0*/  CS2R R26, SRZ ;  /* 0x00000000001a7805 */ /* 0x000fe4000001ff00 */
[----:B------:R-:W-:Y:S02]  /*23e0*/  LEA.HI.X.SX32 R129, R95, R115, 0x1, P5 ;  /* 0x000000735f817211 */ /* 0x000fe400028f0eff */
[----:B------:R-:W-:Y:S02]  /*23f0*/  CS2R R32, SRZ ;  /* 0x0000000000207805 */ /* 0x000fe4000001ff00 */
[----:B------:R-:W-:Y:S01]  /*2400*/  LEA.HI.X.SX32 R13, R4, R25, 0x1, P2 ;  /* 0x00000019040d7211 */ /* 0x000fe200010f0eff */
[----:B------:R-:W-:Y:S01]  /*2410*/  IMAD.U32 R4, RZ, RZ, UR58 ;  /* 0x0000003aff047e24 */ /* 0x000fe2000f8e00ff */
[----:B------:R-:W-:Y:S02]  /*2420*/  IADD3 R124, P5, R5, R114, RZ ;  /* 0x00000072057c7210 */ /* 0x000fe40007fbe0ff */
[----:B------:R-:W-:-:S02]  /*2430*/  CS2R R24, SRZ ;  /* 0x0000000000187805 */ /* 0x000fc4000001ff00 */
[-C--:B------:R-:W-:Y:S01]  /*2440*/  LEA.HI.X.SX32 R123, R5, R115.reuse, 0x1, P1 ;  /* 0x00000073057b7211 */ /* 0x080fe200008f0eff */
[----:B------:R-:W-:Y:S01]  /*2450*/  IMAD.U32 R5, RZ, RZ, UR59 ;  /* 0x0000003bff057e24 */ /* 0x000fe2000f8e00ff */
[----:B------:R-:W-:Y:S01]  /*2460*/  UIADD3.64 UR58, UR6, 0x40, URZ ;  /* 0x00000040063a7897 */ /* 0x000fe2000fffe03f */
[-C--:B------:R-:W-:Y:S02]  /*2470*/  IADD3 R130, P6, R95, R114.reuse, RZ ;  /* 0x000000725f827210 */ /* 0x080fe40007fde0ff */
[----:B------:R-:W-:Y:S02]  /*2480*/  CS2R R34, SRZ ;  /* 0x0000000000227805 */ /* 0x000fe4000001ff00 */
[-C--:B------:R-:W-:Y:S02]  /*2490*/  IADD3 R146, P2, R147, R114.reuse, RZ ;  /* 0x0000007293927210 */ /* 0x080fe40007f5e0ff */
[----:B------:R-:W-:Y:S02]  /*24a0*/  CS2R R36, SRZ ;  /* 0x0000000000247805 */ /* 0x000fe4000001ff00 */
[----:B------:R-:W-:Y:S01]  /*24b0*/  LEA.HI.X.SX32 R131, R89, R115, 0x1, P6 ;  /* 0x0000007359837211 */ /* 0x000fe200030f0eff */
[----:B------:R-:W-:Y:S01]  /*24c0*/  IMAD.U32 R4, RZ, RZ, UR58 ;  /* 0x0000003aff047e24 */ /* 0x000fe2000f8e00ff */
[-C--:B------:R-:W-:Y:S01]  /*24d0*/  IADD3 R126, P6, R171, R114.reuse, RZ ;  /* 0x00000072ab7e7210 */ /* 0x080fe20007fde0ff */
[----:B------:R-:W-:Y:S01]  /*24e0*/  IMAD.U32 R5, RZ, RZ, UR59 ;  /* 0x0000003bff057e24 */ /* 0x000fe2000f8e00ff */
[----:B------:R-:W-:Y:S01]  /*24f0*/  UIADD3.64 UR58, UR6, 0x42, URZ ;  /* 0x00000042063a7897 */ /* 0x000fe2000fffe03f */
[----:B------:R-:W-:-:S02]  /*2500*/  IADD3 R138, P3, R177, R114, RZ ;  /* 0x00000072b18a7210 */ /* 0x000fc40007f7e0ff */
[----:B------:R-:W-:Y:S02]  /*2510*/  CS2R R38, SRZ ;  /* 0x0000000000267805 */ /* 0x000fe4000001ff00 */
[-C--:B------:R-:W-:Y:S01]  /*2520*/  LEA.HI.X.SX32 R147, R121, R115.reuse, 0x1, P2 ;  /* 0x0000007379937211 */ /* 0x080fe200010f0eff */
[----:B------:R-:W-:Y:S01]  /*2530*/  IMAD.U32 R121, RZ, RZ, UR9 ;  /* 0x00000009ff797e24 */ /* 0x000fe2000f8e00ff */
[-C--:B------:R-:W-:Y:S01]  /*2540*/  LEA.HI.X.SX32 R127, R119, R115.reuse, 0x1, P6 ;  /* 0x00000073777f7211 */ /* 0x080fe200030f0eff */
[----:B------:R-:W-:Y:S01]  /*2550*/  IMAD.U32 R4, RZ, RZ, UR58 ;  /* 0x0000003aff047e24 */ /* 0x000fe2000f8e00ff */
[-C--:B------:R-:W-:Y:S01]  /*2560*/  LEA.HI.X.SX32 R137, R93, R115.reuse, 0x1, P4 ;  /* 0x000000735d897211 */ /* 0x080fe200020f0eff */
[----:B------:R-:W-:Y:S01]  /*2570*/  IMAD.U32 R5, RZ, RZ, UR59 ;  /* 0x0000003bff057e24 */ /* 0x000fe2000f8e00ff */
[----:B------:R-:W-:Y:S01]  /*2580*/  UIADD3.64 UR58, UR6, 0x44, URZ ;  /* 0x00000044063a7897 */ /* 0x000fe2000fffe03f */
[----:B------:R-:W-:Y:S01]  /*2590*/  IMAD.U32 R121, RZ, RZ, UR11 ;  /* 0x0000000bff797e24 */ /* 0x000fe2000f8e00ff */
[----:B------:R-:W-:Y:S01]  /*25a0*/  UIADD3.64 UR10, UR6, 0x2, URZ ;  /* 0x00000002060a7897 */ /* 0x000fe2000fffe03f */
[----:B------:R-:W-:-:S02]  /*25b0*/  LEA.HI.X.SX32 R139, R135, R115, 0x1, P3 ;  /* 0x00000073878b7211 */ /* 0x000fc400018f0eff */
[----:B------:R-:W-:Y:S02]  /*25c0*/  CS2R R40, SRZ ;  /* 0x0000000000287805 */ /* 0x000fe4000001ff00 */
[-C--:B------:R-:W-:Y:S01]  /*25d0*/  LEA R118, P6, R7, R114.reuse, 0x4 ;  /* 0x0000007207767211 */ /* 0x080fe200078c20ff */
[----:B------:R-:W-:Y:S01]  /*25e0*/  IMAD.U32 R4, RZ, RZ, UR58 ;  /* 0x0000003aff047e24 */ /* 0x000fe2000f8e00ff */
[-C--:B------:R-:W-:Y:S01]  /*25f0*/  IADD3 R134, P2, R179, R114.reuse, RZ ;  /* 0x00000072b3867210 */ /* 0x080fe20007f5e0ff */
[----:B------:R-:W-:Y:S01]  /*2600*/  IMAD.U32 R5, RZ, RZ, UR59 ;  /* 0x0000003bff057e24 */ /* 0x000fe2000f8e00ff */
[----:B------:R-:W-:Y:S01]  /*2610*/  UIADD3.64 UR58, UR6, 0xbe, URZ ;  /* 0x000000be063a7897 */ /* 0x000fe2000fffe03f */
[-C--:B------:R-:W-:Y:S02]  /*2620*/  IADD3 R132, P4, R181, R114.reuse, RZ ;  /* 0x00000072b5847210 */ /* 0x080fe40007f9e0ff */
[----:B------:R-:W-:Y:S02]  /*2630*/  CS2R R42, SRZ ;  /* 0x00000000002a7805 */ /* 0x000fe4000001ff00 */
[----:B------:R-:W-:-:S02]  /*2640*/  LEA R120, P3, R7, R114, 0x3 ;  /* 0x0000007207787211 */ /* 0x000fc400078618ff */
[----:B------:R-:W-:Y:S02]  /*2650*/  CS2R R44, SRZ ;  /* 0x00000000002c7805 */ /* 0x000fe4000001ff00 */
[----:B------:R-:W-:Y:S01]  /*2660*/  LEA.HI.X.SX32 R119, R125, R115, 0x1, P6 ;  /* 0x000000737d777211 */ /* 0x000fe200030f0eff */
[----:B------:R-:W-:Y:S01]  /*2670*/  IMAD.U32 R4, RZ, RZ, UR58 ;  /* 0x0000003aff047e24 */ /* 0x000fe2000f8e00ff */
[----:B------:R-:W-:Y:S01]  /*2680*/  CS2R R46, SRZ ;  /* 0x00000000002e7805 */ /* 0x000fe2000001ff00 */
[----:B------:R-:W-:Y:S01]  /*2690*/  IMAD.U32 R5, RZ, RZ, UR59 ;  /* 0x0000003bff057e24 */ /* 0x000fe2000f8e00ff */
[----:B------:R-:W-:Y:S01]  /*26a0*/  UIADD3.64 UR58, UR6, 0xc0, URZ ;  /* 0x000000c0063a7897 */ /* 0x000fe2000fffe03f */
[----:B------:R-:W-:Y:S02]  /*26b0*/  CS2R R48, SRZ ;  /* 0x0000000000307805 */ /* 0x000fe4000001ff00 */
[----:B------:R-:W-:Y:S02]  /*26c0*/  CS2R R50, SRZ ;  /* 0x0000000000327805 */ /* 0x000fe4000001ff00 */
[----:B------:R-:W-:-:S02]  /*26d0*/  CS2R R52, SRZ ;  /* 0x0000000000347805 */ /* 0x000fc4000001ff00 */
[----:B------:R-:W-:Y:S02]  /*26e0*/  CS2R R54, SRZ ;  /* 0x0000000000367805 */ /* 0x000fe4000001ff00 */
[----:B------:R-:W-:Y:S01]  /*26f0*/  CS2R R56, SRZ ;  /* 0x0000000000387805 */ /* 0x000fe2000001ff00 */
        /* <DEDUP_REMOVED lines=23> */
[----:B------:R-:W-:Y:S01]  /*2870*/  CS2R R86, SRZ ;  /* 0x0000000000567805 */ /* 0x000fe2000001ff00 */
[C---:B------:R-:W-:Y:S01]  /*2880*/  IMAD.IADD R161, R148.reuse, 0x1, R161 ;  /* 0x0000000194a17824 */ /* 0x040fe200078e02a1 */
[-C--:B------:R-:W-:Y:S01]  /*2890*/  LEA.HI.X.SX32 R135, R171, R115.reuse, 0x1, P2 ;  /* 0x00000073ab877211 */ /* 0x080fe200010f0eff */
[C---:B------:R-:W-:Y:S01]  /*28a0*/  IMAD.IADD R159, R148.reuse, 0x1, R159 ;  /* 0x00000001949f7824 */ /* 0x040fe200078e029f */
[-C--:B------:R-:W-:Y:S01]  /*28b0*/  LEA.HI.X.SX32 R133, R173, R115.reuse, 0x1, P4 ;  /* 0x00000073ad857211 */ /* 0x080fe200020f0eff */
[----:B------:R-:W-:Y:S01]  /*28c0*/  IMAD.U32 R4, RZ, RZ, UR58 ;  /* 0x0000003aff047e24 */ /* 0x000fe2000f8e00ff */
[-C--:B------:R-:W-:Y:S01]  /*28d0*/  LEA.HI.X.SX32 R121, R91, R115.reuse, 0x1, P3 ;  /* 0x000000735b797211 */ /* 0x080fe200018f0eff */
[----:B------:R-:W-:Y:S01]  /*28e0*/  IMAD.U32 R5, RZ, RZ, UR59 ;  /* 0x0000003bff057e24 */ /* 0x000fe2000f8e00ff */
[----:B------:R-:W-:Y:S01]  /*28f0*/  UIADD3.64 UR58, UR6, 0x140, URZ ;  /* 0x00000140063a7897 */ /* 0x000fe2000fffe03f */
[C---:B------:R-:W-:Y:S01]  /*2900*/  IMAD.IADD R157, R148.reuse, 0x1, R157 ;  /* 0x00000001949d7824 */ /* 0x040fe200078e029d */
[----:B------:R-:W-:Y:S01]  /*2910*/  LEA.HI.X.SX32 R125, R7, R115, 0x1, P5 ;  /* 0x00000073077d7211 */ /* 0x000fe200028f0eff */
[----:B------:R-:W-:Y:S01]  /*2920*/  IMAD.IADD R155, R148, 0x1, R155 ;  /* 0x00000001949b7824 */ /* 0x000fe200078e029b */
[----:B------:R-:W-:Y:S01]  /*2930*/  UMOV UR57, 0x40000040 ;  /* 0x4000004000397882 */ /* 0x000fe20000000000 */
[----:B------:R-:W-:Y:S01]  /*2940*/  IMAD.U32 R88, RZ, RZ, UR10 ;  /* 0x0000000aff587e24 */ /* 0x000fe2000f8e00ff */
[----:B------:R-:W-:Y:S01]  /*2950*/  UIADD3.64 UR8, UR4, 0x180, URZ ;  /* 0x0000018004087897 */ /* 0x000fe2000fffe03f */
        /* <DEDUP_REMOVED lines=13> */
[----:B------:R-:W-:-:S02]  /*2a30*/  UIADD3.64 UR58, UR6, 0x144, URZ ;  /* 0x00000144063a7897 */ /* 0x000fc4000fffe03f */
[----:B------:R-:W-:Y:S02]  /*2a40*/  UIADD3.64 UR32, UR4, 0x480, URZ ;  /* 0x0000048004207897 */ /* 0x000fe4000fffe03f */
[----:B------:R-:W-:Y:S02]  /*2a50*/  UIADD3.64 UR36, UR4, 0x500, URZ ;  /* 0x0000050004247897 */ /* 0x000fe4000fffe03f */
[----:B------:R-:W-:Y:S01]  /*2a60*/  IMAD.U32 R4, RZ, RZ, UR58 ;  /* 0x0000003aff047e24 */ /* 0x000fe2000f8e00ff */
[----:B------:R-:W-:Y:S01]  /*2a70*/  UIADD3.64 UR40, UR4, 0x580, URZ ;  /* 0x0000058004287897 */ /* 0x000fe2000fffe03f */
[----:B------:R-:W-:Y:S01]  /*2a80*/  IMAD.U32 R5, RZ, RZ, UR59 ;  /* 0x0000003bff057e24 */ /* 0x000fe2000f8e00ff */
[----:B------:R-:W-:Y:S02]  /*2a90*/  UIADD3.64 UR58, UR6, 0x1be, URZ ;  /* 0x000001be063a7897 */ /* 0x000fe4000fffe03f */
[----:B------:R-:W-:Y:S02]  /*2aa0*/  UIADD3.64 UR44, UR4, 0x600, URZ ;  /* 0x00000600042c7897 */ /* 0x000fe4000fffe03f */
[----:B------:R-:W-:-:S02]  /*2ab0*/  UIADD3.64 UR48, UR4, 0x680, URZ ;  /* 0x0000068004307897 */ /* 0x000fc4000fffe03f */
[----:B------:R-:W-:Y:S01]  /*2ac0*/  IMAD.U32 R4, RZ, RZ, UR58 ;  /* 0x0000003aff047e24 */ /* 0x000fe2000f8e00ff */
[----:B------:R-:W-:Y:S01]  /*2ad0*/  UIADD3.64 UR52, UR4, 0x700, URZ ;  /* 0x0000070004347897 */ /* 0x000fe2000fffe03f */
[----:B------:R-:W-:Y:S01]  /*2ae0*/  IMAD.U32 R5, RZ, RZ, UR59 ;  /* 0x0000003bff057e24 */ /* 0x000fe2000f8e00ff */
[----:B------:R-:W-:Y:S02]  /*2af0*/  UIADD3.64 UR58, UR6, 0x1c0, URZ ;  /* 0x000001c0063a7897 */ /* 0x000fe4000fffe03f */
[----:B------:R-:W-:Y:S02]  /*2b00*/  UIADD3.64 UR10, UR6, 0x7e, URZ ;  /* 0x0000007e060a7897 */ /* 0x000fe4000fffe03f */
[----:B------:R-:W-:Y:S02]  /*2b10*/  UIADD3.64 UR14, UR6, 0x80, URZ ;  /* 0x00000080060e7897 */ /* 0x000fe4000fffe03f */
        /* <DEDUP_REMOVED lines=17> */
[----:B------:R-:W-:-:S12]  /*2c30*/  UIADD3.64 UR54, UR6, 0x184, URZ ;  /* 0x0000018406367897 */ /* 0x000fd8000fffe03f */
.L_x_1:
[C---:B------:R-:W-:Y:S01]  /*2c40*/  IMAD.WIDE R4, R165.reuse, 0x2, R114 ;  /* 0x00000002a5047825 */ /* 0x040fe200078e0272 */
[----:B------:R-:W-:Y:S02]  /*2c50*/  MOV R186, UR51 ;  /* 0x0000003300ba7c02 */ /* 0x000fe40008000f00 */
[----:B------:R-:W-:Y:S01]  /*2c60*/  MOV R188, UR50 ;  /* 0x0000003200bc7c02 */ /* 0x000fe20008000f00 */
[C---:B------:R-:W-:Y:S01]  /*2c70*/  IMAD.WIDE R90, R165.reuse, 0x2, R122 ;  /* 0x00000002a55a7825 */ /* 0x040fe200078e027a */
[----:B------:R-:W2:Y:S01]  /*2c80*/  LDG.E.U16 R183, desc[UR60][R4.64] ;  /* 0x0000003c04b77981 */ /* 0x000ea2000c1e1500 */
[----:B------:R-:W-:Y:S02]  /*2c90*/  MOV R189, UR49 ;  /* 0x0000003100bd7c02 */ /* 0x000fe40008000f00 */
[----:B------:R-:W-:Y:S01]  /*2ca0*/  IMAD.WIDE R172, R165, 0x2, R118 ;  /* 0x00000002a5ac7825 */ /* 0x000fe200078e0276 */
[----:B------:R0:W3:Y:S01]  /*2cb0*/  LDG.E.U16 R185, desc[UR60][R90.64] ;  /* 0x0000003c5ab97981 */ /* 0x0000e2000c1e1500 */
[----:B------:R-:W-:-:S02]  /*2cc0*/  MOV R190, UR48 ;  /* 0x0000003000be7c02 */ /* 0x000fc40008000f00 */
[C---:B------:R-:W-:Y:S01]  /*2cd0*/  IMAD.WIDE R92, R165.reuse, 0x2, R130 ;  /* 0x00000002a55c7825 */ /* 0x040fe200078e0282 */
[----:B------:R-:W-:Y:S01]  /*2ce0*/  MOV R191, UR55 ;  /* 0x0000003700bf7c02 */ /* 0x000fe20008000f00 */
[----:B------:R-:W4:Y:S01]  /*2cf0*/  LDG.E.U16 R173, desc[UR60][R172.64] ;  /* 0x0000003cacad7981 */ /* 0x000f22000c1e1500 */
[----:B------:R-:W-:Y:S01]  /*2d00*/  MOV R192, UR54 ;  /* 0x0000003600c07c02 */ /* 0x000fe20008000f00 */
[C---:B------:R-:W-:Y:S01]  /*2d10*/  IMAD.WIDE R174, R165.reuse, 0x2, R146 ;  /* 0x00000002a5ae7825 */ /* 0x040fe200078e0292 */
[----:B------:R-:W-:Y:S01]  /*2d20*/  MOV R193, UR53 ;  /* 0x0000003500c17c02 */ /* 0x000fe20008000f00 */
[----:B------:R1:W5:Y:S01]  /*2d30*/  LDG.E.U16 R182, desc[UR60][R92.64] ;  /* 0x0000003c5cb67981 */ /* 0x000362000c1e1500 */
[----:B------:R-:W-:Y:S01]  /*2d40*/  MOV R194, UR52 ;  /* 0x0000003400c27c02 */ /* 0x000fe20008000f00 */
[C---:B------:R-:W-:Y:S02]  /*2d50*/  IMAD.WIDE R88, R165.reuse, 0x2, R124 ;  /* 0x00000002a5587825 */ /* 0x040fe400078e027c */
[----:B------:R-:W3:Y:S02]  /*2d60*/  LDG.E.U16 R174, desc[UR60][R174.64] ;  /* 0x0000003caeae7981 */ /* 0x000ee4000c1e1500 */
[----:B------:R-:W-:-:S02]  /*2d70*/  IMAD.WIDE R94, R165, 0x2, R120 ;  /* 0x00000002a55e7825 */ /* 0x000fc400078e0278 */
[----:B------:R1:W5:Y:S02]  /*2d80*/  LDG.E.U16 R168, desc[UR60][R88.64] ;  /* 0x0000003c58a87981 */ /* 0x000364000c1e1500 */
[C---:B------:R-:W-:Y:S02]  /*2d90*/  IMAD.WIDE R176, R165.reuse, 0x2, R144 ;  /* 0x00000002a5b07825 */ /* 0x040fe400078e0290 */
[----:B------:R1:W5:Y:S02]  /*2da0*/  LDG.E.U16 R187, desc[UR60][R94.64] ;  /* 0x0000003c5ebb7981 */ /* 0x000364000c1e1500 */
[C---:B------:R-:W-:Y:S02]  /*2db0*/  IMAD.WIDE R178, R165.reuse, 0x2, R142 ;  /* 0x00000002a5b27825 */ /* 0x040fe400078e028e */
[----:B------:R-:W5:Y:S02]  /*2dc0*/  LDG.E.U16 R177, desc[UR60][R176.64] ;  /* 0x0000003cb0b17981 */ /* 0x000f64000c1e1500 */
[----:B------:R-:W-:-:S02]  /*2dd0*/  IMAD.WIDE R180, R165, 0x2, R140 ;  /* 0x00000002a5b47825 */ /* 0x000fc400078e028c */
[----:B------:R-:W5:Y:S02]  /*2de0*/  LDG.E.U16 R178, desc[UR60][R178.64] ;  /* 0x0000003cb2b27981 */ /* 0x000f64000c1e1500 */
[C---:B------:R-:W-:Y:S02]  /*2df0*/  IMAD.WIDE R170, R165.reuse, 0x2, R136 ;  /* 0x00000002a5aa7825 */ /* 0x040fe400078e0288 */
[----:B------:R-:W5:Y:S02]  /*2e00*/  LDG.E.U16 R181, desc[UR60][R180.64] ;  /* 0x0000003cb4b57981 */ /* 0x000f64000c1e1500 */
[C---:B0-----:R-:W-:Y:S02]  /*2e10*/  IMAD.WIDE R90, R165.reuse, 0x2, R138 ;  /* 0x00000002a55a7825 */ /* 0x041fe400078e028a */
[----:B------:R-:W5:Y:S02]  /*2e20*/  LDG.E.U16 R170, desc[UR60][R170.64] ;  /* 0x0000003caaaa7981 */ /* 0x000f64000c1e1500 */
[----:B------:R-:W-:-:S02]  /*2e30*/  IMAD.WIDE R4, R165, 0x2, R128 ;  /* 0x00000002a5047825 */ /* 0x000fc400078e0280 */
[----:B------:R-:W5:Y:S02]  /*2e40*/  LDG.E.U16 R184, desc[UR60][R90.64] ;  /* 0x0000003c5ab87981 */ /* 0x000f64000c1e1500 */
[C---:B-1----:R-:W-:Y:S02]  /*2e50*/  IMAD.WIDE R92, R165.reuse, 0x2, R134 ;  /* 0x00000002a55c7825 */ /* 0x042fe400078e0286 */
[----:B------:R-:W5:Y:S02]  /*2e60*/  LDG.E.U16 R5, desc[UR60][R4.64] ;  /* 0x0000003c04057981 */ /* 0x000f64000c1e1500 */
[C---:B------:R-:W-:Y:S02]  /*2e70*/  IMAD.WIDE R88, R165.reuse, 0x2, R126 ;  /* 0x00000002a5587825 */ /* 0x040fe400078e027e */
[----:B------:R-:W5:Y:S02]  /*2e80*/  LDG.E.U16 R171, desc[UR60][R92.64] ;  /* 0x0000003c5cab7981 */ /* 0x000f64000c1e1500 */
[----:B------:R-:W-:-:S02]  /*2e90*/  IMAD.WIDE R94, R165, 0x2, R132 ;  /* 0x00000002a55e7825 */ /* 0x000fc400078e0284 */
[----:B------:R-:W5:Y:S04]  /*2ea0*/  LDG.E.U16 R172, desc[UR60][R88.64] ;  /* 0x0000003c58ac7981 */ /* 0x000f68000c1e1500 */
[----:B------:R-:W5:Y:S01]  /*2eb0*/  LDG.E.U16 R176, desc[UR60][R94.64] ;  /* 0x0000003c5eb07981 */ /* 0x000f62000c1e1500 */
[----:B------:R-:W-:Y:S01]  /*2ec0*/  BAR.SYNC.DEFER_BLOCKING 0x0 ;  /* 0x0000000000007b1d */ /* 0x000fe20000010000 */
[----:B------:R-:W-:-:S05]  /*2ed0*/  R2UR UR58, R153 ;  /* 0x00000000993a72ca */ /* 0x000fca00000e0000 */
[----:B------:R-:W-:Y:S01]  /*2ee0*/  UMOV UR59, 0x40000000 ;  /* 0x40000000003b7882 */ /* 0x000fe20000000000 */
[----:B------:R-:W-:Y:S02]  /*2ef0*/  UIADD3.64 UR48, UR4, 0x80, URZ ;  /* 0x0000008004307897 */ /* 0x000fe4000fffe03f */
[----:B------:R-:W-:Y:S02]  /*2f00*/  UIADD3.64 UR50, UR6, 0x2, URZ ;  /* 0x0000000206327897 */ /* 0x000fe4000fffe03f */
[----:B------:R-:W-:Y:S02]  /*2f10*/  UIADD3.64 UR52, UR4, 0x100, URZ ;  /* 0x0000010004347897 */ /* 0x000fe4000fffe03f */
[----:B------:R-:W-:Y:S01]  /*2f20*/  UIADD3.64 UR54, UR6, 0x4, URZ ;  /* 0x0000000406367897 */ /* 0x000fe2000fffe03f */
[----:B--2---:R-:W-:Y:S04]  /*2f30*/  STS.U16 [R162+0x8000], R183 ;  /* 0x008000b7a2007388 */ /* 0x004fe80000000400 */
[----:B----4-:R-:W-:Y:S04]  /*2f40*/  STS.U16 [R162+0x8400], R173 ;  /* 0x008400ada2007388 */ /* 0x010fe80000000400 */
[----:B---3--:R-:W-:Y:S04]  /*2f50*/  STS.U16 [R161+0x8480], R174 ;  /* 0x008480aea1007388 */ /* 0x008fe80000000400 */
[----:B-----5:R-:W-:Y:S04]  /*2f60*/  STS.U16 [R161+0x8080], R168 ;  /* 0x008080a8a1007388 */ /* 0x020fe80000000400 */
        /* <DEDUP_REMOVED lines=9> */
[----:B------:R0:W-:Y:S04]  /*3000*/  STS.U16 [R156+0x8700], R171 ;  /* 0x008700ab9c007388 */ /* 0x0001e80000000400 */
[----:B------:R1:W-:Y:S04]  /*3010*/  STS.U16 [R155+0x8380], R172 ;  /* 0x008380ac9b007388 */ /* 0x0003e80000000400 */
[----:B------:R2:W-:Y:S01]  /*3020*/  STS.U16 [R155+0x8780], R176 ;  /* 0x008780b09b007388 */ /* 0x0005e20000000400 */
[----:B------:R3:W-:Y:S06]  /*3030*/  MEMBAR.ALL.CTA ;  /* 0x0000000000007992 */ /* 0x0007ec0000008000 */
[----:B---3--:R-:W3:Y:S02]  /*3040*/  FENCE.VIEW.ASYNC.S ;  /* 0x00000000000073c6 */ /* 0x008ee40000000000 */
[----:B---3--:R-:W-:Y:S06]  /*3050*/  BAR.SYNC.DEFER_BLOCKING 0x0 ;  /* 0x0000000000007b1d */ /* 0x008fec0000010000 */
[----:B------:R-:W-:-:S06]  /*3060*/  WARPGROUP.ARRIVE ;  /* 0x00000000000079c5 */ /* 0x000fcc0000000000 */
[----:B------:R-:W-:Y:S04]  /*3070*/  HGMMA.64x8x16.F32.BF16 R88, gdesc[UR56].tnspA, RZ, !UPT ;  /* 0x20000000385879f0 */ /* 0x000fe8000c7018ff */
[----:B------:R-:W-:Y:S04]  /*3080*/  HGMMA.64x8x16.F32.BF16 R88, gdesc[UR4].tnspA, R88 ;  /* 0x20000000045879f0 */ /* 0x000fe80008701858 */
        /* <DEDUP_REMOVED lines=10> */
[----:B------:R-:W-:Y:S01]  /*3130*/  HGMMA.64x8x16.F32.BF16 R88, gdesc[UR40].tnspA, R88 ;  /* 0x20000000285879f0 */ /* 0x000fe20008701858 */
[----:B------:R-:W-:-:S02]  /*3140*/  R2UR UR51, R186 ;  /* 0x00000000ba3372ca */ /* 0x000fc400000e0000 */
[----:B------:R-:W-:Y:S02]  /*3150*/  R2UR UR50, R188 ;  /* 0x00000000bc3272ca */ /* 0x000fe400000e0000 */
[----:B------:R-:W-:Y:S02]  /*3160*/  R2UR UR49, R189 ;  /* 0x00000000bd3172ca */ /* 0x000fe400000e0000 */
[----:B------:R-:W-:Y:S01]  /*3170*/  R2UR UR48, R190 ;  /* 0x00000000be3072ca */ /* 0x000fe200000e0000 */
[----:B------:R-:W-:Y:S01]  /*3180*/  HGMMA.64x8x16.F32.BF16 R88, gdesc[UR44].tnspA, R88 ;  /* 0x200000002c5879f0 */ /* 0x000fe20008701858 */
[----:B------:R-:W-:Y:S01]  /*3190*/  UMOV UR58, UR52 ;  /* 0x00000034003a7c82 */ /* 0x000fe20008000000 */
[----:B------:R-:W-:Y:S01]  /*31a0*/  UMOV UR59, UR53 ;  /* 0x00000035003b7c82 */ /* 0x000fe20008000000 */
[----:B------:R-:W-:Y:S02]  /*31b0*/  R2UR UR55, R191 ;  /* 0x00000000bf3772ca */ /* 0x000fe400000e0000 */
[----:B------:R-:W-:-:S02]  /*31c0*/  R2UR UR54, R192 ;  /* 0x00000000c03672ca */ /* 0x000fc400000e0000 */
[----:B------:R-:W-:Y:S02]  /*31d0*/  R2UR UR53, R193 ;  /* 0x00000000c13572ca */ /* 0x000fe400000e0000 */
[----:B------:R-:W-:-:S03]  /*31e0*/  R2UR UR52, R194 ;  /* 0x00000000c23472ca */ /* 0x000fc600000e0000 */
[----:B------:R-:W-:Y:S01]  /*31f0*/  HGMMA.64x8x16.F32.BF16 R88, gdesc[UR48].tnspA, R88 ;  /* 0x20000000305879f0 */ /* 0x000fe20008701858 */
[----:B0-----:R-:W-:Y:S02]  /*3200*/  MOV R171, UR51 ;  /* 0x0000003300ab7c02 */ /* 0x001fe40008000f00 */
[----:B-1----:R-:W-:Y:S01]  /*3210*/  MOV R172, UR50 ;  /* 0x0000003200ac7c02 */ /* 0x002fe20008000f00 */
[----:B------:R-:W-:Y:S01]  /*3220*/  UIADD3.64 UR50, UR6, 0x3e, URZ ;  /* 0x0000003e06327897 */ /* 0x000fe2000fffe03f */
[----:B------:R-:W-:Y:S01]  /*3230*/  MOV R173, UR49 ;  /* 0x0000003100ad7c02 */ /* 0x000fe20008000f00 */
[----:B------:R-:W-:Y:S01]  /*3240*/  UMOV UR49, UR57 ;  /* 0x0000003900317c82 */ /* 0x000fe20008000000 */
[----:B------:R-:W-:Y:S01]  /*3250*/  MOV R174, UR48 ;  /* 0x0000003000ae7c02 */ /* 0x000fe20008000f00 */
[----:B------:R-:W-:Y:S01]  /*3260*/  UMOV UR48, UR56 ;  /* 0x0000003800307c82 */ /* 0x000fe20008000000 */
[----:B------:R-:W-:Y:S01]  /*3270*/  MOV R4, UR11 ;  /* 0x0000000b00047c02 */ /* 0x000fe20008000f00 */
[----:B------:R-:W-:Y:S04]  /*3280*/  HGMMA.64x8x16.F32.BF16 R88, gdesc[UR52].tnspA, R88 ;  /* 0x20000000345879f0 */ /* 0x000fe80008701858 */
[----:B------:R-:W-:Y:S01]  /*3290*/  HGMMA.64x8x16.F32.BF16 R92, gdesc[UR48].tnspA, RZ, !UPT ;  /* 0x20000000305c79f0 */ /* 0x000fe2000c7018ff */
[----:B------:R-:W-:Y:S01]  /*32a0*/  MOV R5, UR10 ;  /* 0x0000000a00057c02 */ /* 0x000fe20008000f00 */
[----:B------:R-:W-:Y:S01]  /*32b0*/  UIADD3.64 UR10, UR6, 0x40, URZ ;  /* 0x00000040060a7897 */ /* 0x000fe2000fffe03f */
[----:B------:R-:W-:Y:S01]  /*32c0*/  MOV R168, UR9 ;  /* 0x0000000900a87c02 */ /* 0x000fe20008000f00 */
[----:B------:R-:W-:Y:S01]  /*32d0*/  UMOV UR9, UR5 ;  /* 0x0000000500097c82 */ /* 0x000fe20008000000 */
[----:B------:R-:W-:Y:S01]  /*32e0*/  MOV R170, UR8 ;  /* 0x0000000800aa7c02 */ /* 0x000fe20008000f00 */
[----:B------:R-:W-:Y:S01]  /*32f0*/  UMOV UR8, UR4 ;  /* 0x0000000400087c82 */ /* 0x000fe20008000000 */
[----:B------:R-:W-:Y:S01]  /*3300*/  MOV R175, UR55 ;  /* 0x0000003700af7c02 */ /* 0x000fe20008000f00 */
[----:B------:R-:W-:Y:S01]  /*3310*/  UIADD3.64 UR48, UR4, 0x80, URZ ;  /* 0x0000008004307897 */ /* 0x000fe2000fffe03f */
[----:B--2---:R-:W-:-:S02]  /*3320*/  MOV R176, UR54 ;  /* 0x0000003600b07c02 */ /* 0x004fc40008000f00 */
[----:B------:R-:W-:Y:S01]  /*3330*/  HGMMA.64x8x16.F32.BF16 R92, gdesc[UR8].tnspA, R92 ;  /* 0x20000000085c79f0 */ /* 0x000fe2000870185c */
[----:B------:R-:W-:Y:S01]  /*3340*/  UIADD3.64 UR54, UR6, 0x42, URZ ;  /* 0x0000004206367897 */ /* 0x000fe2000fffe03f */
[----:B------:R-:W-:Y:S02]  /*3350*/  MOV R177, UR53 ;  /* 0x0000003500b17c02 */ /* 0x000fe40008000f00 */
[----:B------:R-:W-:Y:S01]  /*3360*/  UMOV UR53, UR49 ;  /* 0x0000003100357c82 */ /* 0x000fe20008000000 */
[----:B------:R-:W-:Y:S01]  /*3370*/  MOV R178, UR52 ;  /* 0x0000003400b27c02 */ /* 0x000fe20008000f00 */
[----:B------:R-:W-:Y:S01]  /*3380*/  UMOV UR52, UR48 ;  /* 0x0000003000347c82 */ /* 0x000fe20008000000 */
[----:B------:R-:W-:-:S03]  /*3390*/  UIADD3.64 UR50, UR6, 0x44, URZ ;  /* 0x0000004406327897 */ /* 0x000fc6000fffe03f */
[----:B------:R-:W-:Y:S01]  /*33a0*/  HGMMA.64x8x16.F32.BF16 R92, gdesc[UR52].tnspA, R92 ;  /* 0x20000000345c79f0 */ /* 0x000fe2000870185c */
[----:B------:R-:W-:Y:S01]  /*33b0*/  UMOV UR48, UR58 ;  /* 0x0000003a00307c82 */ /* 0x000fe20008000000 */
[----:B------:R-:W-:Y:S01]  /*33c0*/  UMOV UR49, UR59 ;  /* 0x0000003b00317c82 */ /* 0x000fe20008000000 */
[----:B------:R-:W-:Y:S02]  /*33d0*/  R2UR UR9, R168 ;  /* 0x00000000a80972ca */ /* 0x000fe400000e0000 */
[----:B------:R-:W-:Y:S01]  /*33e0*/  R2UR UR8, R170 ;  /* 0x00000000aa0872ca */ /* 0x000fe200000e0000 */
[----:B------:R-:W-:Y:S01]  /*33f0*/  UIADD3.64 UR54, UR6, 0xbe, URZ ;  /* 0x000000be06367897 */ /* 0x000fe2000fffe03f */
[----:B------:R-:W-:Y:S11]  /*3400*/  HGMMA.64x8x16.F32.BF16 R92, gdesc[UR48].tnspA, R92 ;  /* 0x20000000305c79f0 */ /* 0x000ff6000870185c */
[----:B------:R-:W-:Y:S01]  /*3410*/  UMOV UR52, UR8 ;  /* 0x0000000800347c82 */ /* 0x000fe20008000000 */
[----:B------:R-:W-:Y:S01]  /*3420*/  UMOV UR53, UR9 ;  /* 0x0000000900357c82 */ /* 0x000fe20008000000 */
[----:B------:R-:W-:Y:S01]  /*3430*/  UIADD3.64 UR50, UR6, 0xc0, URZ ;  /* 0x000000c006327897 */ /* 0x000fe2000fffe03f */
[----:B------:R-:W-:Y:S01]  /*3440*/  HGMMA.64x8x16.F32.BF16 R92, gdesc[UR52].tnspA, R92 ;  /* 0x20000000345c79f0 */ /* 0x000fe2000870185c */
[----:B------:R-:W-:Y:S01]  /*3450*/  UMOV UR48, UR12 ;  /* 0x0000000c00307c82 */ /* 0x000fe20008000000 */
[----:B------:R-:W-:Y:S01]  /*3460*/  UMOV UR49, UR13 ;  /* 0x0000000d00317c82 */ /* 0x000fe20008000000 */
[----:B------:R-:W-:-:S05]  /*3470*/  UIADD3.64 UR54, UR6, 0xc2, URZ ;  /* 0x000000c206367897 */ /* 0x000fca000fffe03f */
[----:B------:R-:W-:Y:S01]  /*3480*/  HGMMA.64x8x16.F32.BF16 R92, gdesc[UR48].tnspA, R92 ;  /* 0x20000000305c79f0 */ /* 0x000fe2000870185c */
        /* <DEDUP_REMOVED lines=32> */
[----:B------:R-:W-:Y:S02]  /*3690*/  R2UR UR49, R173 ;  /* 0x00000000ad3172ca */ /* 0x000fe400000e0000 */
[----:B------:R-:W-:-:S11]  /*36a0*/  R2UR UR48, R174 ;  /* 0x00000000ae3072ca */ /* 0x000fd600000e0000 */
[----:B------:R-:W-:Y:S02]  /*36b0*/  UMOV UR53, UR49 ;  /* 0x0000003100357c82 */ /* 0x000fe40008000000 */
[----:B------:R-:W-:Y:S02]  /*36c0*/  UMOV UR52, UR48 ;  /* 0x0000003000347c82 */ /* 0x000fe40008000000 */
[----:B------:R-:W-:Y:S01]  /*36d0*/  HGMMA.64x8x16.F32.BF16 R92, gdesc[UR52].tnspA, R92 ;  /* 0x20000000345c79f0 */ /* 0x000fe2000870185c */
[----:B------:R-:W-:Y:S02]  /*36e0*/  R2UR UR53, R177 ;  /* 0x00000000b13572ca */ /* 0x000fe400000e0000 */
[----:B------:R-:W-:Y:S01]  /*36f0*/  R2UR UR52, R178 ;  /* 0x00000000b23472ca */ /* 0x000fe200000e0000 */
[----:B------:R-:W-:Y:S01]  /*3700*/  UIADD3.64 UR58, UR6, 0x1c4, URZ ;  /* 0x000001c4063a7897 */ /* 0x000fe2000fffe03f */
[----:B------:R-:W-:Y:S02]  /*3710*/  MOV R179, UR57 ;  /* 0x0000003900b37c02 */ /* 0x000fe40008000f00 */
[----:B------:R-:W-:-:S02]  /*3720*/  MOV R180, UR56 ;  /* 0x0000003800b47c02 */ /* 0x000fc40008000f00 */
[----:B------:R-:W-:Y:S01]  /*3730*/  R2UR UR54, R176 ;  /* 0x00000000b03672ca */ /* 0x000fe200000e0000 */
[----:B------:R-:W-:-:S04]  /*3740*/  IMAD.WIDE R176, R167, 0x2, R98 ;  /* 0x00000002a7b07825 */ /* 0x000fc800078e0262 */
[----:B------:R-:W-:Y:S01]  /*3750*/  UMOV UR57, UR53 ;  /* 0x0000003500397c82 */ /* 0x000fe20008000000 */
[----:B------:R-:W-:Y:S01]  /*3760*/  R2UR UR11, R4 ;  /* 0x00000000040b72ca */ /* 0x000fe200000e0000 */
[----:B------:R-:W-:Y:S01]  /*3770*/  UMOV UR56, UR52 ;  /* 0x0000003400387c82 */ /* 0x000fe20008000000 */
[----:B------:R-:W-:Y:S01]  /*3780*/  R2UR UR10, R5 ;  /* 0x00000000050a72ca */ /* 0x000fe200000e0000 */
[----:B------:R-:W-:Y:S01]  /*3790*/  IMAD.WIDE R4, R167, 0x2, R112 ;  /* 0x00000002a7047825 */ /* 0x000fe200078e0270 */
[----:B------:R-:W-:Y:S01]  /*37a0*/  R2UR UR51, R171 ;  /* 0x00000000ab3372ca */ /* 0x000fe200000e0000 */
[----:B------:R0:W2:Y:S01]  /*37b0*/  LDG.E.U16 R195, desc[UR60][R176.64] ;  /* 0x0000003cb0c37981 */ /* 0x0000a2000c1e1500 */
[----:B------:R-:W-:Y:S01]  /*37c0*/  R2UR UR50, R172 ;  /* 0x00000000ac3272ca */ /* 0x000fe200000e0000 */
[----:B------:R-:W-:Y:S01]  /*37d0*/  IMAD.WIDE R170, R167, 0x2, R110 ;  /* 0x00000002a7aa7825 */ /* 0x000fe200078e026e */
[----:B------:R-:W-:Y:S01]  /*37e0*/  R2UR UR55, R175 ;  /* 0x00000000af3772ca */ /* 0x000fe200000e0000 */
[----:B------:R-:W3:Y:S02]  /*37f0*/  LDG.E.U16 R5, desc[UR60][R4.64] ;  /* 0x0000003c04057981 */ /* 0x000ee4000c1e1500 */
[----:B------:R-:W-:-:S02]  /*3800*/  IMAD.WIDE R172, R167, 0x2, R100 ;  /* 0x00000002a7ac7825 */ /* 0x000fc400078e0264 */
[----:B------:R-:W4:Y:S02]  /*3810*/  LDG.E.U16 R171, desc[UR60][R170.64] ;  /* 0x0000003caaab7981 */ /* 0x000f24000c1e1500 */
[C---:B------:R-:W-:Y:S02]  /*3820*/  IMAD.WIDE R174, R167.reuse, 0x2, R108 ;  /* 0x00000002a7ae7825 */ /* 0x040fe400078e026c */
[----:B------:R-:W5:Y:S02]  /*3830*/  LDG.E.U16 R173, desc[UR60][R172.64] ;  /* 0x0000003cacad7981 */ /* 0x000f64000c1e1500 */
[C---:B------:R-:W-:Y:S02]  /*3840*/  IMAD.WIDE R184, R167.reuse, 0x2, R18 ;  /* 0x00000002a7b87825 */ /* 0x040fe400078e0212 */
[----:B------:R-:W5:Y:S02]  /*3850*/  LDG.E.U16 R175, desc[UR60][R174.64] ;  /* 0x0000003caeaf7981 */ /* 0x000f64000c1e1500 */
[----:B------:R-:W-:-:S02]  /*3860*/  IMAD.WIDE R186, R167, 0x2, R16 ;  /* 0x00000002a7ba7825 */ /* 0x000fc400078e0210 */
[----:B------:R-:W5:Y:S01]  /*3870*/  LDG.E.U16 R185, desc[UR60][R184.64] ;  /* 0x0000003cb8b97981 */ /* 0x000f62000c1e1500 */
[----:B------:R-:W-:Y:S01]  /*3880*/  HGMMA.64x8x16.F32.BF16 R92, gdesc[UR56].tnspA, R92, gsb0 ;  /* 0x20000000385c79f0 */ /* 0x000fe2000800185c */
[----:B------:R-:W-:Y:S01]  /*3890*/  R2UR UR57, R179 ;  /* 0x00000000b33972ca */ /* 0x000fe200000e0000 */
[C---:B------:R-:W-:Y:S01]  /*38a0*/  IMAD.WIDE R178, R167.reuse, 0x2, R22 ;  /* 0x00000002a7b27825 */ /* 0x040fe200078e0216 */
[----:B------:R-:W-:Y:S01]  /*38b0*/  R2UR UR56, R180 ;  /* 0x00000000b43872ca */ /* 0x000fe200000e0000 */
[----:B------:R-:W5:Y:S02]  /*38c0*/  LDG.E.U16 R187, desc[UR60][R186.64] ;  /* 0x0000003cbabb7981 */ /* 0x000f64000c1e1500 */
[C---:B------:R-:W-:Y:S02]  /*38d0*/  IMAD.WIDE R180, R167.reuse, 0x2, R20 ;  /* 0x00000002a7b47825 */ /* 0x040fe400078e0214 */
[----:B------:R1:W5:Y:S02]  /*38e0*/  LDG.E.U16 R197, desc[UR60][R178.64] ;  /* 0x0000003cb2c57981 */ /* 0x000364000c1e1500 */
[----:B------:R-:W-:-:S02]  /*38f0*/  IMAD.WIDE R188, R167, 0x2, R14 ;  /* 0x00000002a7bc7825 */ /* 0x000fc400078e020e */
[----:B------:R1:W5:Y:S02]  /*3900*/  LDG.E.U16 R199, desc[UR60][R180.64] ;  /* 0x0000003cb4c77981 */ /* 0x000364000c1e1500 */
[C---:B------:R-:W-:Y:S02]  /*3910*/  IMAD.WIDE R190, R167.reuse, 0x2, R104 ;  /* 0x00000002a7be7825 */ /* 0x040fe400078e0268 */
[----:B------:R-:W5:Y:S02]  /*3920*/  LDG.E.U16 R189, desc[UR60][R188.64] ;  /* 0x0000003cbcbd7981 */ /* 0x000f64000c1e1500 */
[C---:B------:R-:W-:Y:S02]  /*3930*/  IMAD.WIDE R192, R167.reuse, 0x2, R12 ;  /* 0x00000002a7c07825 */ /* 0x040fe400078e020c */
[----:B------:R-:W5:Y:S02]  /*3940*/  LDG.E.U16 R191, desc[UR60][R190.64] ;  /* 0x0000003cbebf7981 */ /* 0x000f64000c1e1500 */
[----:B------:R-:W-:-:S02]  /*3950*/  IMAD.WIDE R182, R167, 0x2, R106 ;  /* 0x00000002a7b67825 */ /* 0x000fc400078e026a */
[----:B------:R-:W5:Y:S02]  /*3960*/  LDG.E.U16 R193, desc[UR60][R192.64] ;  /* 0x0000003cc0c17981 */ /* 0x000f64000c1e1500 */
[C---:B0-----:R-:W-:Y:S02]  /*3970*/  IMAD.WIDE R176, R167.reuse, 0x2, R10 ;  /* 0x00000002a7b07825 */ /* 0x041fe400078e020a */
[----:B------:R0:W5:Y:S02]  /*3980*/  LDG.E.U16 R201, desc[UR60][R182.64] ;  /* 0x0000003cb6c97981 */ /* 0x000164000c1e1500 */
[C---:B-1----:R-:W-:Y:S02]  /*3990*/  IMAD.WIDE R178, R167.reuse, 0x2, R8 ;  /* 0x00000002a7b27825 */ /* 0x042fe400078e0208 */
[----:B------:R1:W5:Y:S02]  /*39a0*/  LDG.E.U16 R203, desc[UR60][R176.64] ;  /* 0x0000003cb0cb7981 */ /* 0x000364000c1e1500 */
[----:B------:R-:W-:-:S02]  /*39b0*/  IMAD.WIDE R180, R167, 0x2, R102 ;  /* 0x00000002a7b47825 */ /* 0x000fc400078e0266 */
[----:B------:R1:W5:Y:S01]  /*39c0*/  LDG.E.U16 R205, desc[UR60][R178.64] ;  /* 0x0000003cb2cd7981 */ /* 0x000362000c1e1500 */
[----:B0-----:R-:W0:Y:S03]  /*39d0*/  LDC R182, c[0x0][0x238] ;  /* 0x00008e00ffb67b82 */ /* 0x001e260000000800 */
[----:B------:R1:W5:Y:S01]  /*39e0*/  LDG.E.U16 R207, desc[UR60][R180.64] ;  /* 0x0000003cb4cf7981 */ /* 0x000362000c1e1500 */
[----:B------:R-:W-:-:S04]  /*39f0*/  WARPGROUP.DEPBAR.LE gsb0, 0x0 ;  /* 0x00008000000079c5 */ /* 0x000fc80000010000 */
[----:B------:R-:W-:Y:S01]  /*3a00*/  BAR.SYNC.DEFER_BLOCKING 0x0 ;  /* 0x0000000000007b1d */ /* 0x000fe20000010000 */
[-C--:B0-----:R-:W-:Y:S01]  /*3a10*/  FMUL R4, R88, R182.reuse ;  /* 0x000000b658047220 */ /* 0x081fe20000400000 */
[-C--:B------:R-:W-:Y:S01]  /*3a20*/  FMUL R183, R89, R182.reuse ;  /* 0x000000b659b77220 */ /* 0x080fe20000400000 */
[----:B------:R-:W-:-:S04]  /*3a30*/  FMUL R168, R92, R182 ;  /* 0x000000b65ca87220 */ /* 0x000fc80000400000 */
[----:B------:R-:W-:Y:S01]  /*3a40*/  FMNMX R183, R4, R183, !PT ;  /* 0x000000b704b77209 */ /* 0x000fe20007800000 */
[----:B------:R-:W-:-:S03]  /*3a50*/  FMUL R4, R93, R182 ;  /* 0x000000b65d047220 */ /* 0x000fc60000400000 */
[----:B------:R-:W-:Y:S01]  /*3a60*/  FMNMX R183, R168, R183, !PT ;  /* 0x000000b7a8b77209 */ /* 0x000fe20007800000 */
[----:B-1----:R-:W-:-:S03]  /*3a70*/  FMUL R177, R91, R182 ;  /* 0x000000b65bb17220 */ /* 0x002fc60000400000 */
[----:B------:R-:W-:Y:S01]  /*3a80*/  FMNMX R183, R4, R183, !PT ;  /* 0x000000b704b77209 */ /* 0x000fe20007800000 */
[-C--:B------:R-:W-:Y:S01]  /*3a90*/  FMUL R4, R90, R182.reuse ;  /* 0x000000b65a047220 */ /* 0x080fe20000400000 */
[----:B------:R-:W-:-:S03]  /*3aa0*/  FMUL R168, R94, R182 ;  /* 0x000000b65ea87220 */ /* 0x000fc60000400000 */
[----:B------:R-:W0:Y:S01]  /*3ab0*/  SHFL.BFLY PT, R170, R183, 0x2, 0x1f ;  /* 0x0c401f00b7aa7f89 */ /* 0x000e2200000e0000 */
[----:B------:R-:W-:Y:S01]  /*3ac0*/  FMNMX R177, R4, R177, !PT ;  /* 0x000000b104b17209 */ /* 0x000fe20007800000 */
[----:B------:R-:W-:-:S03]  /*3ad0*/  FMUL R4, R95, R182 ;  /* 0x000000b65f047220 */ /* 0x000fc60000400000 */
[----:B------:R-:W-:-:S04]  /*3ae0*/  FMNMX R177, R168, R177, !PT ;  /* 0x000000b1a8b17209 */ /* 0x000fc80007800000 */
[----:B------:R-:W-:-:S05]  /*3af0*/  FMNMX R4, R4, R177, !PT ;  /* 0x000000b104047209 */ /* 0x000fca0007800000 */
[----:B------:R-:W1:Y:S01]  /*3b00*/  SHFL.BFLY PT, R179, R4, 0x2, 0x1f ;  /* 0x0c401f0004b37f89 */ /* 0x000e6200000e0000 */
[----:B0-----:R-:W-:-:S05]  /*3b10*/  FMNMX R170, R183, R170, !PT ;  /* 0x000000aab7aa7209 */ /* 0x001fca0007800000 */
[----:B------:R-:W0:Y:S01]  /*3b20*/  SHFL.BFLY PT, R177, R170, 0x1, 0x1f ;  /* 0x0c201f00aab17f89 */ /* 0x000e2200000e0000 */
[----:B-1----:R-:W-:-:S05]  /*3b30*/  FMNMX R179, R4, R179, !PT ;  /* 0x000000b304b37209 */ /* 0x002fca0007800000 */
[----:B------:R-:W1:Y:S01]  /*3b40*/  SHFL.BFLY PT, R168, R179, 0x1, 0x1f ;  /* 0x0c201f00b3a87f89 */ /* 0x000e6200000e0000 */
[----:B0-----:R-:W-:-:S04]  /*3b50*/  FMNMX R177, R170, R177, !PT ;  /* 0x000000b1aab17209 */ /* 0x001fc80007800000 */
[----:B------:R-:W-:-:S05]  /*3b60*/  FMNMX R177, R177, R164, !PT ;  /* 0x000000a4b1b17209 */ /* 0x000fca0007800000 */
[----:B------:R-:W-:-:S04]  /*3b70*/  FFMA R89, R89, R182, -R177 ;  /* 0x000000b659597223 */ /* 0x000fc800000008b1 */
[----:B------:R-:W-:Y:S01]  /*3b80*/  FMUL R172, R89, 1.4426950216293334961 ;  /* 0x3fb8aa3b59ac7820 */ /* 0x000fe20000400000 */
[----:B-1----:R-:W-:-:S04]  /*3b90*/  FMNMX R89, R179, R168, !PT ;  /* 0x000000a8b3597209 */ /* 0x002fc80007800000 */
[----:B------:R-:W-:Y:S01]  /*3ba0*/  FMNMX R4, R89, R166, !PT ;  /* 0x000000a659047209 */ /* 0x000fe20007800000 */
[-CC-:B------:R-:W-:Y:S01]  /*3bb0*/  FFMA R88, R88, R182.reuse, -R177.reuse ;  /* 0x000000b658587223 */ /* 0x180fe200000008b1 */
[-CC-:B------:R-:W-:Y:S01]  /*3bc0*/  FFMA R92, R92, R182.reuse, -R177.reuse ;  /* 0x000000b65c5c7223 */ /* 0x180fe200000008b1 */
[-C--:B------:R-:W-:Y:S01]  /*3bd0*/  FFMA R93, R93, R182.reuse, -R177 ;  /* 0x000000b65d5d7223 */ /* 0x080fe200000008b1 */
[----:B------:R-:W-:Y:S01]  /*3be0*/  FADD R89, -R177, R164 ;  /* 0x000000a4b1597221 */ /* 0x000fe20000000100 */
[-CC-:B------:R-:W-:Y:S01]  /*3bf0*/  FFMA R94, R94, R182.reuse, -R4.reuse ;  /* 0x000000b65e5e7223 */ /* 0x180fe20000000804 */
[-CC-:B------:R-:W-:Y:S01]  /*3c00*/  FFMA R95, R95, R182.reuse, -R4.reuse ;  /* 0x000000b65f5f7223 */ /* 0x180fe20000000804 */
[----:B------:R-:W-:Y:S01]  /*3c10*/  FMUL R88, R88, 1.4426950216293334961 ;  /* 0x3fb8aa3b58587820 */ /* 0x000fe20000400000 */
[-CC-:B------:R-:W-:Y:S01]  /*3c20*/  FFMA R90, R90, R182.reuse, -R4.reuse ;  /* 0x000000b65a5a7223 */ /* 0x180fe20000000804 */
[----:B------:R-:W-:Y:S01]  /*3c30*/  FFMA R91, R91, R182, -R4 ;  /* 0x000000b65b5b7223 */ /* 0x000fe20000000804 */
[----:B------:R-:W-:Y:S01]  /*3c40*/  FMUL R92, R92, 1.4426950216293334961 ;  /* 0x3fb8aa3b5c5c7820 */ /* 0x000fe20000400000 */
[----:B------:R-:W-:Y:S01]  /*3c50*/  FMUL R93, R93, 1.4426950216293334961 ;  /* 0x3fb8aa3b5d5d7820 */ /* 0x000fe20000400000 */
[----:B------:R-:W-:Y:S01]  /*3c60*/  FMUL R89, R89, 1.4426950216293334961 ;  /* 0x3fb8aa3b59597820 */ /* 0x000fe20000400000 */
[----:B------:R-:W-:Y:S01]  /*3c70*/  FMUL R94, R94, 1.4426950216293334961 ;  /* 0x3fb8aa3b5e5e7820 */ /* 0x000fe20000400000 */
[----:B------:R-:W-:Y:S01]  /*3c80*/  FMUL R95, R95, 1.4426950216293334961 ;  /* 0x3fb8aa3b5f5f7820 */ /* 0x000fe20000400000 */
[----:B------:R0:W-:Y:S01]  /*3c90*/  MUFU.EX2 R174, R88 ;  /* 0x0000005800ae7308 */ /* 0x0001e20000000800 */
[----:B------:R-:W-:Y:S01]  /*3ca0*/  FMUL R90, R90, 1.4426950216293334961 ;  /* 0x3fb8aa3b5a5a7820 */ /* 0x000fe20000400000 */
[----:B------:R-:W-:-:S06]  /*3cb0*/  FMUL R91, R91, 1.4426950216293334961 ;  /* 0x3fb8aa3b5b5b7820 */ /* 0x000fcc0000400000 */
[----:B------:R1:W5:Y:S01]  /*3cc0*/  MUFU.EX2 R183, R89 ;  /* 0x0000005900b77308 */ /* 0x0003620000000800 */
[----:B0-----:R-:W-:-:S07]  /*3cd0*/  IMAD.SHL.U32 R88, R163, 0x40, RZ ;  /* 0x00000040a3587824 */ /* 0x001fce00078e00ff */
[----:B------:R-:W-:Y:S01]  /*3ce0*/  MUFU.EX2 R179, R93 ;  /* 0x0000005d00b37308 */ /* 0x000fe20000000800 */
[----:B-1----:R-:W-:-:S07]  /*3cf0*/  LOP3.LUT R89, R88, 0x100, RZ, 0xc0, !PT ;  /* 0x0000010058597812 */ /* 0x002fce00078ec0ff */
[----:B------:R-:W-:Y:S08]  /*3d00*/  MUFU.EX2 R181, R172 ;  /* 0x000000ac00b57308 */ /* 0x000ff00000000800 */
[----:B------:R-:W-:Y:S08]  /*3d10*/  MUFU.EX2 R92, R92 ;  /* 0x0000005c005c7308 */ /* 0x000ff00000000800 */
[----:B------:R-:W-:Y:S08]  /*3d20*/  MUFU.EX2 R164, R90 ;  /* 0x0000005a00a47308 */ /* 0x000ff00000000800 */
[----:B------:R-:W-:Y:S08]  /*3d30*/  MUFU.EX2 R93, R91 ;  /* 0x0000005b005d7308 */ /* 0x000ff00000000800 */
[----:B------:R-:W-:Y:S08]  /*3d40*/  MUFU.EX2 R94, R94 ;  /* 0x0000005e005e7308 */ /* 0x000ff00000000800 */
[----:B------:R-:W-:Y:S01]  /*3d50*/  MUFU.EX2 R95, R95 ;  /* 0x0000005f005f7308 */ /* 0x000fe20000000800 */
[----:B--2---:R-:W-:Y:S04]  /*3d60*/  STS.U16 [R6+0x8800], R195 ;  /* 0x008800c306007388 */ /* 0x004fe80000000400 */
[----:B---3--:R0:W-:Y:S04]  /*3d70*/  STS.U16 [R6+0x8000], R5 ;  /* 0x0080000506007388 */ /* 0x0081e80000000400 */
[----:B----4-:R-:W-:Y:S04]  /*3d80*/  STS.U16 [R6+0x8200], R171 ;  /* 0x008200ab06007388 */ /* 0x010fe80000000400 */
        /* <DEDUP_REMOVED lines=13> */
[----:B------:R1:W-:Y:S06]  /*3e60*/  MEMBAR.ALL.CTA ;  /* 0x0000000000007992 */ /* 0x0003ec0000008000 */
[----:B-1----:R-:W1:Y:S01]  /*3e70*/  FENCE.VIEW.ASYNC.S ;  /* 0x00000000000073c6 */ /* 0x002e620000000000 */
[----:B0-----:R-:W-:-:S04]  /*3e80*/  FADD R5, -R4, R166 ;  /* 0x000000a604057221 */ /* 0x001fc80000000100 */
[----:B------:R-:W-:-:S06]  /*3e90*/  FMUL R5, R5, 1.4426950216293334961 ;  /* 0x3fb8aa3b05057820 */ /* 0x000fcc0000400000 */
[----:B------:R-:W0:Y:S01]  /*3ea0*/  MUFU.EX2 R5, R5 ;  /* 0x0000000500057308 */ /* 0x000e220000000800 */
[----:B------:R-:W-:-:S04]  /*3eb0*/  LEA.HI R166, R152, R89, RZ, 0x1c ;  /* 0x0000005998a67211 */ /* 0x000fc800078fe0ff */
[----:B------:R-:W-:Y:S01]  /*3ec0*/  LOP3.LUT R166, R166, 0x3fff, RZ, 0xc0, !PT ;  /* 0x00003fffa6a67812 */ /* 0x000fe200078ec0ff */
[-C--:B------:R-:W-:Y:S01]  /*3ed0*/  FMUL R24, R24, R183.reuse ;  /* 0x000000b718187220 */ /* 0x080fe20000400000 */
[-C--:B------:R-:W-:Y:S01]  /*3ee0*/  FMUL R25, R25, R183.reuse ;  /* 0x000000b719197220 */ /* 0x080fe20000400000 */
[-C--:B------:R-:W-:Y:S01]  /*3ef0*/  FMUL R28, R28, R183.reuse ;  /* 0x000000b71c1c7220 */ /* 0x080fe20000400000 */
[----:B------:R-:W-:Y:S01]  /*3f00*/  R2UR UR58, R166 ;  /* 0x00000000a63a72ca */ /* 0x000fe200000e0000 */
[-C--:B------:R-:W-:Y:S01]  /*3f10*/  FMUL R29, R29, R183.reuse ;  /* 0x000000b71d1d7220 */ /* 0x080fe20000400000 */
        /* <DEDUP_REMOVED lines=26> */
[----:B------:R-:W-:Y:S01]  /*40c0*/  FMUL R84, R84, R183 ;  /* 0x000000b754547220 */ /* 0x000fe20000400000 */
[-C--:B0-----:R-:W-:Y:S01]  /*40d0*/  FMUL R26, R26, R5.reuse ;  /* 0x000000051a1a7220 */ /* 0x081fe20000400000 */
        /* <DEDUP_REMOVED lines=30> */
[----:B------:R-:W-:Y:S01]  /*42c0*/  FMUL R85, R85, R183 ;  /* 0x000000b755557220 */ /* 0x000fe20000400000 */
[----:B------:R-:W-:Y:S01]  /*42d0*/  FMUL R87, R87, R5 ;  /* 0x0000000557577220 */ /* 0x000fe20000400000 */
[----:B------:R-:W-:-:S02]  /*42e0*/  F2FP.BF16.F32.PACK_AB R88, R181, R174 ;  /* 0x000000aeb558723e */ /* 0x000fc400000010ff */
[----:B------:R-:W-:Y:S02]  /*42f0*/  F2FP.BF16.F32.PACK_AB R90, R179, R92 ;  /* 0x0000005cb35a723e */ /* 0x000fe400000010ff */
[----:B------:R-:W-:Y:S02]  /*4300*/  F2FP.BF16.F32.PACK_AB R89, R93, R164 ;  /* 0x000000a45d59723e */ /* 0x000fe400000010ff */
[----:B------:R-:W-:Y:S01]  /*4310*/  F2FP.BF16.F32.PACK_AB R91, R95, R94 ;  /* 0x0000005e5f5b723e */ /* 0x000fe200000010ff */
[----:B-1----:R-:W-:Y:S06]  /*4320*/  BAR.SYNC.DEFER_BLOCKING 0x0 ;  /* 0x0000000000007b1d */ /* 0x002fec0000010000 */
[----:B------:R-:W-:Y:S01]  /*4330*/  UMOV UR59, 0xc0000010 ;  /* 0xc0000010003b7882 */ /* 0x000fe20000000000 */
[----:B------:R-:W-:-:S06]  /*4340*/  WARPGROUP.ARRIVE ;  /* 0x00000000000079c5 */ /* 0x000fcc0000000000 */
[----:B------:R-:W-:Y:S01]  /*4350*/  HGMMA.64x128x16.F32.BF16 R24, R88, gdesc[UR56], R24, gsb0 ;  /* 0x01e0003858187df0 */ /* 0x000fe20008001818 */
[----:B------:R-:W-:Y:S01]  /*4360*/  FADD R181, R174, R181 ;  /* 0x000000b5aeb57221 */ /* 0x000fe20000000000 */
[----:B------:R-:W-:-:S03]  /*4370*/  FADD R93, R164, R93 ;  /* 0x0000005da45d7221 */ /* 0x000fc60000000000 */
[----:B------:R-:W-:Y:S01]  /*4380*/  FADD R92, R92, R181 ;  /* 0x000000b55c5c7221 */ /* 0x000fe20000000000 */
[----:B------:R-:W-:-:S03]  /*4390*/  FADD R94, R94, R93 ;  /* 0x0000005d5e5e7221 */ /* 0x000fc60000000000 */
[----:B------:R-:W-:Y:S01]  /*43a0*/  FADD R92, R179, R92 ;  /* 0x0000005cb35c7221 */ /* 0x000fe20000000000 */
[----:B------:R-:W-:-:S04]  /*43b0*/  FADD R94, R95, R94 ;  /* 0x0000005e5f5e7221 */ /* 0x000fc80000000000 */
[----:B------:R-:W0:Y:S04]  /*43c0*/  SHFL.BFLY PT, R93, R92, 0x2, 0x1f ;  /* 0x0c401f005c5d7f89 */ /* 0x000e2800000e0000 */
[----:B------:R-:W1:Y:S01]  /*43d0*/  SHFL.BFLY PT, R95, R94, 0x2, 0x1f ;  /* 0x0c401f005e5f7f89 */ /* 0x000e6200000e0000 */
[----:B------:R-:W-:Y:S02]  /*43e0*/  VIADD R169, R169, 0x10 ;  /* 0x00000010a9a97836 */ /* 0x000fe40000000000 */
[----:B0-----:R-:W-:Y:S01]  /*43f0*/  FADD R93, R92, R93 ;  /* 0x0000005d5c5d7221 */ /* 0x001fe20000000000 */
[----:B-1----:R-:W-:-:S04]  /*4400*/  FADD R95, R94, R95 ;  /* 0x0000005f5e5f7221 */ /* 0x002fc80000000000 */
[----:B------:R-:W0:Y:S04]  /*4410*/  SHFL.BFLY PT, R164, R93, 0x1, 0x1f ;  /* 0x0c201f005da47f89 */ /* 0x000e2800000e0000 */
[----:B------:R-:W1:Y:S01]  /*4420*/  SHFL.BFLY PT, R166, R95, 0x1, 0x1f ;  /* 0x0c201f005fa67f89 */ /* 0x000e6200000e0000 */
[----:B------:R-:W-:Y:S01]  /*4430*/  ISETP.GE.AND P1, PT, R169, R150, PT ;  /* 0x00000096a900720c */ /* 0x000fe20003f26270 */
[----:B------:R-:W-:Y:S02]  /*4440*/  IMAD R167, R117, 0x10, R167 ;  /* 0x0000001075a77824 */ /* 0x000fe400078e02a7 */
[----:B------:R-:W-:Y:S02]  /*4450*/  IMAD R165, R7, 0x10, R165 ;  /* 0x0000001007a57824 */ /* 0x000fe400078e02a5 */
[----:B0-----:R-:W-:Y:S01]  /*4460*/  FADD R164, R93, R164 ;  /* 0x000000a45da47221 */ /* 0x001fe20000000000 */
[----:B-1----:R-:W-:-:S03]  /*4470*/  FADD R166, R95, R166 ;  /* 0x000000a65fa67221 */ /* 0x002fc60000000000 */
[----:B------:R-:W-:Y:S01]  /*4480*/  FFMA R116, R183, R116, R164 ;  /* 0x00000074b7747223 */ /* 0x000fe200000000a4 */
[--C-:B------:R-:W-:Y:S02]  /*4490*/  IMAD.MOV.U32 R164, RZ, RZ, R177.reuse ;  /* 0x000000ffffa47224 */ /* 0x100fe400078e00b1 */
[----:B------:R-:W-:Y:S01]  /*44a0*/  FFMA R154, R5, R154, R166 ;  /* 0x0000009a059a7223 */ /* 0x000fe200000000a6 */
[----:B------:R-:W-:Y:S02]  /*44b0*/  IMAD.MOV.U32 R5, RZ, RZ, R177 ;  /* 0x000000ffff057224 */ /* 0x000fe400078e00b1 */
[----:B------:R-:W-:Y:S01]  /*44c0*/  IMAD.MOV.U32 R166, RZ, RZ, R4 ;  /* 0x000000ffffa67224 */ /* 0x000fe200078e0004 */
[----:B------:R-:W-:Y:S02]  /*44d0*/  WARPGROUP.DEPBAR.LE gsb0, 0x0 ;  /* 0x00008000000079c5 */ /* 0x000fe40000010000 */
[----:B------:R-:W-:Y:S05]  /*44e0*/  @!P1 BRA `(.L_x_1) ;  /* 0xffffffe400d49947 */ /* 0x000fea000383ffff */
.L_x_0:
[----:B------:R-:W-:Y:S01]  /*44f0*/  FMUL R8, R87, 0.25 ;  /* 0x3e80000057087820 */ /* 0x000fe20000400000 */
[----:B------:R-:W-:Y:S01]  /*4500*/  FSETP.GT.AND P1, PT, |R154|, 8.50705917302346158658e+37, PT ;  /* 0x7e8000009a00780b */ /* 0x000fe20003f24200 */
[----:B------:R-:W-:Y:S01]  /*4510*/  FMUL R9, R86, 0.25 ;  /* 0x3e80000056097820 */ /* 0x000fe20000400000 */
[----:B------:R-:W-:Y:S01]  /*4520*/  FMUL R11, R82, 0.25 ;  /* 0x3e800000520b7820 */ /* 0x000fe20000400000 */
[----:B------:R-:W-:Y:S01]  /*4530*/  FMUL R10, R83, 0.25 ;  /* 0x3e800000530a7820 */ /* 0x000fe20000400000 */
[----:B------:R-:W-:Y:S01]  /*4540*/  FSEL R87, R8, R87, P1 ;  /* 0x0000005708577208 */ /* 0x000fe20000800000 */
        /* <DEDUP_REMOVED lines=33> */
[----:B------:R-:W-:Y:S01]  /*4760*/  FSETP.GT.AND P2, PT, |R116|, 8.50705917302346158658e+37, PT ;  /* 0x7e8000007400780b */ /* 0x000fe20003f44200 */
        /* <DEDUP_REMOVED lines=27> */
[----:B------:R-:W-:Y:S01]  /*4920*/  IMAD.IADD R6, R148, 0x1, R151 ;  /* 0x0000000194067824 */ /* 0x000fe200078e0297 */
        /* <DEDUP_REMOVED lines=21> */
[----:B------:R-:W-:Y:S01]  /*4a80*/  FMUL R8, R116, 8388608 ;  /* 0x4b00000074087820 */ /* 0x000fe20000400000 */
[----:B------:R-:W-:Y:S01]  /*4a90*/  FSEL R103, R11, R56, P2 ;  /* 0x000000380b677208 */ /* 0x000fe20001000000 */
[----:B------:R-:W-:Y:S01]  /*4aa0*/  FMUL R11, R48, 0.25 ;  /* 0x3e800000300b7820 */ /* 0x000fe20000400000 */
[----:B------:R-:W-:Y:S01]  /*4ab0*/  FSETP.GEU.AND P3, PT, R116, 1.175494350822287508e-38, PT ;  /* 0x008000007400780b */ /* 0x000fe20003f6e000 */
[----:B------:R-:W-:Y:S01]  /*4ac0*/  FMUL R12, R31, 0.25 ;  /* 0x3e8000001f0c7820 */ /* 0x000fe20000400000 */
[----:B------:R-:W-:Y:S01]  /*4ad0*/  FSEL R109, R9, R52, P2 ;  /* 0x00000034096d7208 */ /* 0x000fe20001000000 */
[----:B------:R-:W-:Y:S01]  /*4ae0*/  FMUL R9, R40, 0.25 ;  /* 0x3e80000028097820 */ /* 0x000fe20000400000 */
[----:B------:R-:W-:Y:S01]  /*4af0*/  FSEL R65, R10, R65, P2 ;  /* 0x000000410a417208 */ /* 0x000fe20001000000 */
[----:B------:R-:W-:Y:S01]  /*4b00*/  FMUL R10, R57, 0.25 ;  /* 0x3e800000390a7820 */ /* 0x000fe20000400000 */
[----:B------:R-:W-:Y:S01]  /*4b10*/  FSEL R80, R8, R116, !P3 ;  /* 0x0000007408507208 */ /* 0x000fe20005800000 */
[----:B------:R-:W-:Y:S01]  /*4b20*/  FMUL R14, R25, 0.25 ;  /* 0x3e800000190e7820 */ /* 0x000fe20000400000 */
[----:B------:R-:W-:Y:S01]  /*4b30*/  FSEL R115, R11, R48, P2 ;  /* 0x000000300b737208 */ /* 0x000fe20001000000 */
[----:B------:R-:W-:Y:S01]  /*4b40*/  FMUL R11, R36, 0.25 ;  /* 0x3e800000240b7820 */ /* 0x000fe20000400000 */
[----:B------:R-:W-:Y:S01]  /*4b50*/  FSEL R129, R9, R40, P2 ;  /* 0x0000002809817208 */ /* 0x000fe20001000000 */
[C---:B------:R-:W-:Y:S01]  /*4b60*/  FMUL R9, R154.reuse, 8388608 ;  /* 0x4b0000009a097820 */ /* 0x040fe20000400000 */
[----:B------:R-:W-:Y:S01]  /*4b70*/  FSETP.GEU.AND P5, PT, |R154|, 1.175494350822287508e-38, PT ;  /* 0x008000009a00780b */ /* 0x000fe20003fae200 */
[----:B------:R-:W-:Y:S01]  /*4b80*/  VIADD R8, R80, 0xc0cafb0d ;  /* 0xc0cafb0d50087836 */ /* 0x000fe20000000000 */
[----:B------:R-:W-:Y:S01]  /*4b90*/  FSEL R57, R10, R57, P2 ;  /* 0x000000390a397208 */ /* 0x000fe20001000000 */
[----:B------:R-:W-:Y:S01]  /*4ba0*/  FMUL R10, R45, 0.25 ;  /* 0x3e8000002d0a7820 */ /* 0x000fe20000400000 */
[----:B------:R-:W-:Y:S01]  /*4bb0*/  FSETP.GEU.AND P4, PT, R154, 1.175494350822287508e-38, PT ;  /* 0x008000009a00780b */ /* 0x000fe20003f8e000 */
[----:B------:R-:W-:Y:S01]  /*4bc0*/  IMAD.IADD R7, R148, 0x1, R149 ;  /* 0x0000000194077824 */ /* 0x000fe200078e0295 */
[----:B------:R-:W-:Y:S01]  /*4bd0*/  FSEL R95, R13, R62, P1 ;  /* 0x0000003e0d5f7208 */ /* 0x000fe20000800000 */
[----:B------:R-:W-:Y:S01]  /*4be0*/  FMUL R13, R42, 0.25 ;  /* 0x3e8000002a0d7820 */ /* 0x000fe20000400000 */
[----:B------:R-:W-:Y:S01]  /*4bf0*/  FSEL R137, R11, R36, P2 ;  /* 0x000000240b897208 */ /* 0x000fe20001000000 */
[----:B------:R-:W-:Y:S01]  /*4c00*/  FMUL R11, R32, 0.25 ;  /* 0x3e800000200b7820 */ /* 0x000fe20000400000 */
[----:B------:R-:W-:Y:S01]  /*4c10*/  FSEL R31, R12, R31, P1 ;  /* 0x0000001f0c1f7208 */ /* 0x000fe20000800000 */
[----:B------:R-:W-:Y:S01]  /*4c20*/  FMUL R12, R73, 0.25 ;  /* 0x3e800000490c7820 */ /* 0x000fe20000400000 */
[----:B------:R-:W-:Y:S01]  /*4c30*/  FSEL R159, R9, R154, !P4 ;  /* 0x0000009a099f7208 */ /* 0x000fe20006000000 */
[----:B------:R-:W-:Y:S01]  /*4c40*/  @P1 FMUL R154, R154, 0.25 ;  /* 0x3e8000009a9a1820 */ /* 0x000fe20000400000 */
[----:B------:R-:W-:Y:S01]  /*4c50*/  FSEL R45, R10, R45, P2 ;  /* 0x0000002d0a2d7208 */ /* 0x000fe20001000000 */
[----:B------:R-:W-:Y:S01]  /*4c60*/  FMUL R10, R37, 0.25 ;  /* 0x3e800000250a7820 */ /* 0x000fe20000400000 */
[----:B------:R-:W-:Y:S01]  /*4c70*/  LOP3.LUT R9, R8, 0xff800000, RZ, 0xc0, !PT ;  /* 0xff80000008097812 */ /* 0x000fe200078ec0ff */
[----:B------:R-:W-:Y:S01]  /*4c80*/  @!P5 FMUL R154, R154, 16777216 ;  /* 0x4b8000009a9ad820 */ /* 0x000fe20000400000 */
[----:B------:R-:W-:Y:S01]  /*4c90*/  FSEL R125, R13, R42, P1 ;  /* 0x0000002a0d7d7208 */ /* 0x000fe20000800000 */
[----:B------:R-:W-:Y:S01]  /*4ca0*/  FMUL R13, R26, 0.25 ;  /* 0x3e8000001a0d7820 */ /* 0x000fe20000400000 */
[----:B------:R-:W-:Y:S01]  /*4cb0*/  FSEL R143, R11, R32, P2 ;  /* 0x000000200b8f7208 */ /* 0x000fe20001000000 */
[----:B------:R-:W-:Y:S01]  /*4cc0*/  @!P5 FMUL R15, R15, 16777216 ;  /* 0x4b8000000f0fd820 */ /* 0x000fe20000400000 */
[----:B------:R-:W-:Y:S01]  /*4cd0*/  FSEL R8, RZ, -23, P3 ;  /* 0xc1b80000ff087808 */ /* 0x000fe20001800000 */
[----:B------:R-:W-:Y:S01]  /*4ce0*/  @!P5 FMUL R87, R87, 16777216 ;  /* 0x4b8000005757d820 */ /* 0x000fe20000400000 */
[----:B------:R-:W-:Y:S01]  /*4cf0*/  I2FP.F32.S32 R11, R9 ;  /* 0x00000009000b7245 */ /* 0x000fe20000201400 */
[----:B------:R-:W-:Y:S01]  /*4d00*/  @!P5 FMUL R83, R83, 16777216 ;  /* 0x4b8000005353d820 */ /* 0x000fe20000400000 */
[----:B------:R-:W-:Y:S01]  /*4d10*/  FSEL R73, R12, R73, P2 ;  /* 0x000000490c497208 */ /* 0x000fe20001000000 */
[----:B------:R-:W-:Y:S01]  /*4d20*/  FMUL R12, R53, 0.25 ;  /* 0x3e800000350c7820 */ /* 0x000fe20000400000 */
[----:B------:R-:W-:Y:S01]  /*4d30*/  FSEL R135, R10, R37, P2 ;  /* 0x000000250a877208 */ /* 0x000fe20001000000 */
[----:B------:R-:W-:Y:S01]  /*4d40*/  FMUL R10, R29, 0.25 ;  /* 0x3e8000001d0a7820 */ /* 0x000fe20000400000 */
[----:B------:R-:W-:Y:S01]  /*4d50*/  FSEL R153, R13, R26, P1 ;  /* 0x0000001a0d997208 */ /* 0x000fe20000800000 */
[----:B------:R-:W-:Y:S01]  /*4d60*/  FFMA.FTZ R36, R11, 1.1920928955078125e-07, R8 ;  /* 0x340000000b247823 */ /* 0x000fe20000010008 */
[----:B------:R-:W-:Y:S01]  /*4d70*/  FMUL R13, R64, 0.25 ;  /* 0x3e800000400d7820 */ /* 0x000fe20000400000 */
[----:B------:R-:W0:Y:S01]  /*4d80*/  MUFU.RCP R8, R154 ;  /* 0x0000009a00087308 */ /* 0x000e220000001000 */
[----:B------:R-:W-:Y:S01]  /*4d90*/  FSEL R53, R12, R53, P2 ;  /* 0x000000350c357208 */ /* 0x000fe20001000000 */
[----:B------:R-:W-:Y:S01]  /*4da0*/  FMUL R12, R33, 0.25 ;  /* 0x3e800000210c7820 */ /* 0x000fe20000400000 */
[----:B------:R-:W-:Y:S01]  /*4db0*/  FSEL R147, R10, R29, P2 ;  /* 0x0000001d0a937208 */ /* 0x000fe20001000000 */
[----:B------:R-:W-:Y:S01]  /*4dc0*/  VIADD R10, R159, 0xc0cafb0d ;  /* 0xc0cafb0d9f0a7836 */ /* 0x000fe20000000000 */
[C---:B------:R-:W-:Y:S01]  /*4dd0*/  FSETP.GEU.AND P3, PT, |R116|.reuse, 1.175494350822287508e-38, PT ;  /* 0x008000007400780b */ /* 0x040fe20003f6e200 */
[----:B------:R-:W-:Y:S01]  /*4de0*/  @P2 FMUL R116, R116, 0.25 ;  /* 0x3e80000074742820 */ /* 0x000fe20000400000 */
[----:B------:R-:W-:Y:S01]  /*4df0*/  FSEL R55, R13, R64, P2 ;  /* 0x000000400d377208 */ /* 0x000fe20001000000 */
[----:B------:R-:W-:Y:S01]  /*4e00*/  FMUL R13, R44, 0.25 ;  /* 0x3e8000002c0d7820 */ /* 0x000fe20000400000 */
[----:B------:R-:W-:Y:S01]  /*4e10*/  FSEL R141, R12, R33, P2 ;  /* 0x000000210c8d7208 */ /* 0x000fe20001000000 */
[----:B------:R-:W-:Y:S01]  /*4e20*/  @!P5 FMUL R19, R19, 16777216 ;  /* 0x4b8000001313d820 */ /* 0x000fe20000400000 */
[----:B------:R-:W-:Y:S01]  /*4e30*/  LOP3.LUT R12, R10, 0xff800000, RZ, 0xc0, !PT ;  /* 0xff8000000a0c7812 */ /* 0x000fe200078ec0ff */
[----:B------:R-:W-:Y:S01]  /*4e40*/  @!P5 FMUL R79, R79, 16777216 ;  /* 0x4b8000004f4fd820 */ /* 0x000fe20000400000 */
[----:B------:R-:W-:Y:S01]  /*4e50*/  FSEL R121, R13, R44, P2 ;  /* 0x0000002c0d797208 */ /* 0x000fe20001000000 */
[----:B------:R-:W-:Y:S01]  /*4e60*/  @!P5 FMUL R23, R23, 16777216 ;  /* 0x4b8000001717d820 */ /* 0x000fe20000400000 */
[----:B------:R-:W-:Y:S01]  /*4e70*/  FSEL R10, RZ, -23, P4 ;  /* 0xc1b80000ff0a7808 */ /* 0x000fe20002000000 */
[----:B------:R-:W-:Y:S01]  /*4e80*/  @!P5 FMUL R75, R75, 16777216 ;  /* 0x4b8000004b4bd820 */ /* 0x000fe20000400000 */
[----:B------:R-:W-:Y:S01]  /*4e90*/  I2FP.F32.S32 R13, R12 ;  /* 0x0000000c000d7245 */ /* 0x000fe20000201400 */
[----:B------:R-:W-:Y:S01]  /*4ea0*/  @!P5 FMUL R89, R89, 16777216 ;  /* 0x4b8000005959d820 */ /* 0x000fe20000400000 */
        /* <DEDUP_REMOVED lines=25> */
[----:B------:R-:W-:Y:S01]  /*5040*/  FSEL R155, R14, R25, P2 ;  /* 0x000000190e9b7208 */ /* 0x000fe20001000000 */
[----:B------:R-:W-:Y:S01]  /*5050*/  FFMA.FTZ R37, R13, 1.1920928955078125e-07, R10 ;  /* 0x340000000d257823 */ /* 0x000fe2000001000a */
[C---:B0-----:R-:W-:Y:S01]  /*5060*/  FMUL R43, R8.reuse, R15 ;  /* 0x0000000f082b7220 */ /* 0x041fe20000400000 */
[C---:B------:R-:W-:Y:S01]  /*5070*/  FMUL R25, R8.reuse, R87 ;  /* 0x0000005708197220 */ /* 0x040fe20000400000 */
        /* <DEDUP_REMOVED lines=29> */
[----:B------:R-:W-:Y:S01]  /*5250*/  FMUL R78, R8, R153 ;  /* 0x00000099084e7220 */ /* 0x000fe20000400000 */
[----:B------:R-:W-:Y:S01]  /*5260*/  FMUL R33, R24, 0.25 ;  /* 0x3e80000018217820 */ /* 0x000fe20000400000 */
[----:B------:R-:W0:Y:S01]  /*5270*/  MUFU.RCP R8, R116 ;  /* 0x0000007400087308 */ /* 0x000e220000001000 */
[----:B------:R-:W-:Y:S01]  /*5280*/  LOP3.LUT R149, R149, 0x40, RZ, 0x3c, !PT ;  /* 0x0000004095957812 */ /* 0x000fe200078e3cff */
[----:B------:R-:W-:Y:S01]  /*5290*/  FMUL R29, R28, 0.25 ;  /* 0x3e8000001c1d7820 */ /* 0x000fe20000400000 */
[----:B------:R-:W-:Y:S01]  /*52a0*/  @!P3 FMUL R17, R17, 16777216 ;  /* 0x4b8000001111b820 */ /* 0x000fe20000400000 */
[----:B------:R-:W-:Y:S01]  /*52b0*/  FSEL R157, R33, R24, P2 ;  /* 0x00000018219d7208 */ /* 0x000fe20001000000 */
[----:B------:R-:W-:Y:S01]  /*52c0*/  @!P3 FMUL R135, R135, 16777216 ;  /* 0x4b8000008787b820 */ /* 0x000fe20000400000 */
[----:B------:R-:W1:Y:S01]  /*52d0*/  LDC R24, c[0x0][0x278] ;  /* 0x00009e00ff187b82 */ /* 0x000e620000000800 */
[----:B------:R-:W-:Y:S01]  /*52e0*/  IMAD.IADD R88, R148, 0x1, R149 ;  /* 0x0000000194587824 */ /* 0x000fe200078e0295 */
[----:B------:R-:W-:Y:S01]  /*52f0*/  FSEL R149, R29, R28, P2 ;  /* 0x0000001c1d957208 */ /* 0x000fe20001000000 */
        /* <DEDUP_REMOVED lines=8> */
[C---:B0-----:R-:W-:Y:S01]  /*5380*/  FMUL R31, R8.reuse, R17 ;  /* 0x00000011081f7220 */ /* 0x041fe20000400000 */
[C---:B------:R-:W-:Y:S01]  /*5390*/  FMUL R17, R8.reuse, R135 ;  /* 0x0000008708117220 */ /* 0x040fe20000400000 */
[----:B------:R-:W-:Y:S01]  /*53a0*/  FMUL R26, R8, R141 ;  /* 0x0000008d081a7220 */ /* 0x000fe20000400000 */
        /* <DEDUP_REMOVED lines=22> */
[----:B------:R-:W-:-:S02]  /*5510*/  IMAD.IADD R9, R80, 0x1, -R9 ;  /* 0x0000000150097824 */ /* 0x000fc400078e0a09 */
        /* <DEDUP_REMOVED lines=29> */
[----:B------:R-:W-:Y:S01]  /*56f0*/  F2FP.BF16.F32.PACK_AB R17, R17, R26 ;  /* 0x0000001a1111723e */ /* 0x000fe200000010ff */
[----:B------:R-:W-:-:S02]  /*5700*/  IMAD.MOV.U32 R8, RZ, RZ, 0x3dc6b27f ;  /* 0x3dc6b27fff087424 */ /* 0x000fc400078e00ff */
[----:B------:R-:W-:Y:S01]  /*5710*/  FADD R26, R9, -1 ;  /* 0xbf800000091a7421 */ /* 0x000fe20000000000 */
[----:B------:R-:W-:Y:S01]  /*5720*/  IMAD.IADD R12, R159, 0x1, -R12 ;  /* 0x000000019f0c7824 */ /* 0x000fe200078e0a0c */
[----:B------:R-:W-:Y:S01]  /*5730*/  F2FP.BF16.F32.PACK_AB R19, R19, R10 ;  /* 0x0000000a1313723e */ /* 0x000fe200000010ff */
[----:B-1----:R-:W-:Y:S02]  /*5740*/  IMAD R97, R97, R24, RZ ;  /* 0x0000001861617224 */ /* 0x002fe400078e02ff */
[-C--:B------:R-:W-:Y:S01]  /*5750*/  FFMA.FTZ R9, R26, R8.reuse, -0.16845393180847167969 ;  /* 0xbe2c7f301a097423 */ /* 0x080fe20000010008 */
[----:B------:R-:W-:Y:S01]  /*5760*/  FADD R27, R12, -1 ;  /* 0xbf8000000c1b7421 */ /* 0x000fe20000000000 */
[----:B------:R-:W-:Y:S01]  /*5770*/  F2FP.BF16.F32.PACK_AB R16, R16, R155 ;  /* 0x0000009b1010723e */ /* 0x000fe200000010ff */
[----:B------:R-:W-:Y:S02]  /*5780*/  IMAD R49, R24, 0x4, R97 ;  /* 0x0000000418317824 */ /* 0x000fe400078e0261 */
[----:B------:R-:W-:Y:S01]  /*5790*/  FFMA.FTZ R9, R26, R9, 0.1716887056827545166 ;  /* 0x3e2fcf2a1a097423 */ /* 0x000fe20000010009 */
[C---:B------:R-:W-:Y:S01]  /*57a0*/  FFMA.FTZ R8, R27.reuse, R8, -0.16845393180847167969 ;  /* 0xbe2c7f301b087423 */ /* 0x040fe20000010008 */
[----:B------:R-:W-:Y:S01]  /*57b0*/  F2FP.BF16.F32.PACK_AB R18, R18, R127 ;  /* 0x0000007f1212723e */ /* 0x000fe200000010ff */
[----:B------:R-:W-:Y:S01]  /*57c0*/  BAR.SYNC.DEFER_BLOCKING 0x0 ;  /* 0x0000000000007b1d */ /* 0x000fe20000010000 */
[----:B------:R-:W-:Y:S01]  /*57d0*/  FFMA.FTZ R9, R26, R9, -0.17900948226451873779 ;  /* 0xbe374e431a097423 */ /* 0x000fe20000010009 */
[----:B------:R-:W-:Y:S01]  /*57e0*/  FFMA.FTZ R10, R27, R8, 0.1716887056827545166 ;  /* 0x3e2fcf2a1b0a7423 */ /* 0x000fe20000010008 */
[----:B------:R-:W-:Y:S01]  /*57f0*/  F2FP.BF16.F32.PACK_AB R8, R11, R76 ;  /* 0x0000004c0b08723e */ /* 0x000fe200000010ff */
[----:B------:R-:W-:-:S02]  /*5800*/  IMAD R51, R24, 0x4, R49 ;  /* 0x0000000418337824 */ /* 0x000fc400078e0231 */
[----:B------:R-:W-:Y:S01]  /*5810*/  FFMA.FTZ R11, R26, R9, 0.20512372255325317383 ;  /* 0x3e520bf41a0b7423 */ /* 0x000fe20000010009 */
[----:B------:R-:W-:Y:S01]  /*5820*/  FFMA.FTZ R10, R27, R10, -0.17900948226451873779 ;  /* 0xbe374e431b0a7423 */ /* 0x000fe2000001000a */
[----:B------:R-:W-:Y:S01]  /*5830*/  F2FP.BF16.F32.PACK_AB R23, R23, R14 ;  /* 0x0000000e1717723e */ /* 0x000fe200000010ff */
[----:B------:R-:W-:Y:S02]  /*5840*/  IMAD R53, R24, 0x4, R51 ;  /* 0x0000000418357824 */ /* 0x000fe400078e0233 */
[----:B------:R-:W-:Y:S01]  /*5850*/  FFMA.FTZ R11, R26, R11, -0.24046532809734344482 ;  /* 0xbe763c8b1a0b7423 */ /* 0x000fe2000001000b */
[C---:B------:R-:W-:Y:S01]  /*5860*/  FFMA.FTZ R10, R27.reuse, R10, 0.20512372255325317383 ;  /* 0x3e520bf41b0a7423 */ /* 0x040fe2000001000a */
[----:B------:R-:W-:Y:S01]  /*5870*/  F2FP.BF16.F32.PACK_AB R20, R20, R157 ;  /* 0x0000009d1414723e */ /* 0x000fe200000010ff */
[----:B------:R-:W-:Y:S02]  /*5880*/  IMAD R55, R24, 0x4, R53 ;  /* 0x0000000418377824 */ /* 0x000fe400078e0235 */
[----:B------:R-:W-:Y:S01]  /*5890*/  FFMA.FTZ R11, R26, R11, 0.28857114911079406738 ;  /* 0x3e93bf991a0b7423 */ /* 0x000fe2000001000b */
[----:B------:R-:W-:Y:S01]  /*58a0*/  FFMA.FTZ R10, R27, R10, -0.24046532809734344482 ;  /* 0xbe763c8b1b0a7423 */ /* 0x000fe2000001000a */
[----:B------:R-:W-:Y:S01]  /*58b0*/  F2FP.BF16.F32.PACK_AB R21, R21, R74 ;  /* 0x0000004a1515723e */ /* 0x000fe200000010ff */
[----:B------:R-:W-:-:S02]  /*58c0*/  IMAD R59, R24, 0x4, R55 ;  /* 0x00000004183b7824 */ /* 0x000fc400078e0237 */
[----:B------:R-:W-:Y:S01]  /*58d0*/  FFMA.FTZ R11, R26, R11, -0.36067417263984680176 ;  /* 0xbeb8aa491a0b7423 */ /* 0x000fe2000001000b */
[----:B------:R-:W-:Y:S02]  /*58e0*/  F2FP.BF16.F32.PACK_AB R22, R22, R129 ;  /* 0x000000811616723e */ /* 0x000fe400000010ff */
[----:B------:R-:W-:Y:S01]  /*58f0*/  F2FP.BF16.F32.PACK_AB R12, R145, R78 ;  /* 0x0000004e910c723e */ /* 0x000fe200000010ff */
[C---:B------:R-:W-:Y:S01]  /*5900*/  IMAD R61, R24.reuse, 0x4, R59 ;  /* 0x00000004183d7824 */ /* 0x040fe200078e023b */
[----:B------:R-:W-:Y:S01]  /*5910*/  F2FP.BF16.F32.PACK_AB R13, R13, R72 ;  /* 0x000000480d0d723e */ /* 0x000fe200000010ff */
[----:B------:R0:W-:Y:S01]  /*5920*/  STS.128 [R96+0x400], R16 ;  /* 0x0004001060007388 */ /* 0x0001e20000000c00 */
[----:B------:R-:W-:Y:S01]  /*5930*/  F2FP.BF16.F32.PACK_AB R9, R131, R70 ;  /* 0x000000468309723e */ /* 0x000fe200000010ff */
[C---:B------:R-:W-:Y:S01]  /*5940*/  IMAD R65, R24.reuse, 0x4, R61 ;  /* 0x0000000418417824 */ /* 0x040fe200078e023d */
[----:B------:R-:W-:Y:S01]  /*5950*/  F2FP.BF16.F32.PACK_AB R14, R119, R68 ;  /* 0x00000044770e723e */ /* 0x000fe200000010ff */
[----:B------:R-:W-:Y:S01]  /*5960*/  STS.128 [R96], R20 ;  /* 0x0000001460007388 */ /* 0x000fe20000000c00 */
[----:B------:R-:W-:Y:S01]  /*5970*/  F2FP.BF16.F32.PACK_AB R15, R15, R64 ;  /* 0x000000400f0f723e */ /* 0x000fe200000010ff */
[----:B------:R-:W-:Y:S01]  /*5980*/  IMAD R67, R24, 0x4, R65 ;  /* 0x0000000418437824 */ /* 0x000fe200078e0241 */
[----:B------:R-:W-:-:S02]  /*5990*/  ISETP.GE.U32.AND P2, PT, R80, 0x7f800000, PT ;  /* 0x7f8000005000780c */ /* 0x000fc40003f46070 */
[----:B------:R-:W-:Y:S01]  /*59a0*/  ISETP.GE.U32.AND P3, PT, R159, 0x7f800000, PT ;  /* 0x7f8000009f00780c */ /* 0x000fe20003f66070 */
[----:B------:R1:W-:Y:S01]  /*59b0*/  STS.128 [R96+0x80], R12 ;  /* 0x0000800c60007388 */ /* 0x0003e20000000c00 */
[----:B------:R-:W-:Y:S01]  /*59c0*/  IMAD R69, R24, 0x4, R67 ;  /* 0x0000000418457824 */ /* 0x000fe200078e0243 */
[----:B------:R-:W-:Y:S02]  /*59d0*/  F2FP.BF16.F32.PACK_AB R34, R34, R73 ;  /* 0x000000492222723e */ /* 0x000fe400000010ff */
[----:B------:R-:W-:Y:S01]  /*59e0*/  F2FP.BF16.F32.PACK_AB R32, R32, R57 ;  /* 0x000000392020723e */ /* 0x000fe200000010ff */
[----:B------:R-:W-:Y:S02]  /*59f0*/  IMAD R75, R24, 0x4, R69 ;  /* 0x00000004184b7824 */ /* 0x000fe400078e0245 */
[----:B0-----:R-:W-:Y:S01]  /*5a00*/  FFMA.FTZ R16, R27, R10, 0.28857114911079406738 ;  /* 0x3e93bf991b107423 */ /* 0x001fe2000001000a */
[----:B------:R-:W-:Y:S01]  /*5a10*/  FFMA.FTZ R17, R26, R11, 0.48089820146560668945 ;  /* 0x3ef6384a1a117423 */ /* 0x000fe2000001000b */
[----:B------:R-:W-:Y:S01]  /*5a20*/  F2FP.BF16.F32.PACK_AB R10, R117, R66 ;  /* 0x00000042750a723e */ /* 0x000fe200000010ff */
[----:B------:R-:W-:Y:S01]  /*5a30*/  IMAD R77, R24, 0x4, R75 ;  /* 0x00000004184d7824 */ /* 0x000fe200078e024b */
[----:B------:R-:W-:Y:S01]  /*5a40*/  F2FP.BF16.F32.PACK_AB R11, R105, R62 ;  /* 0x0000003e690b723e */ /* 0x000fe200000010ff */
[----:B------:R-:W-:Y:S01]  /*5a50*/  FFMA.FTZ R16, R27, R16, -0.36067417263984680176 ;  /* 0xbeb8aa491b107423 */ /* 0x000fe20000010010 */
[----:B------:R-:W-:Y:S01]  /*5a60*/  FFMA.FTZ R17, R26, R17, -0.72134751081466674805 ;  /* 0xbf38aa3b1a117423 */ /* 0x000fe20000010011 */
[----:B------:R-:W-:Y:S01]  /*5a70*/  IMAD R81, R24, 0x4, R77 ;  /* 0x0000000418517824 */ /* 0x000fe200078e024d */
[----:B------:R-:W-:Y:S01]  /*5a80*/  F2FP.BF16.F32.PACK_AB R29, R29, R56 ;  /* 0x000000381d1d723e */ /* 0x000fe200000010ff */
[----:B------:R-:W-:Y:S01]  /*5a90*/  STS.128 [R96+0x480], R8 ;  /* 0x0004800860007388 */ /* 0x000fe20000000c00 */
[C---:B------:R-:W-:Y:S01]  /*5aa0*/  FFMA.FTZ R16, R27.reuse, R16, 0.48089820146560668945 ;  /* 0x3ef6384a1b107423 */ /* 0x040fe20000010010 */
[C---:B------:R-:W-:Y:S01]  /*5ab0*/  FMUL R17, R26.reuse, R17 ;  /* 0x000000111a117220 */ /* 0x040fe20000400000 */
[----:B-1----:R-:W-:Y:S01]  /*5ac0*/  @P3 IMAD.MOV.U32 R12, RZ, RZ, 0x7f800000 ;  /* 0x7f800000ff0c3424 */ /* 0x002fe200078e00ff */
[----:B------:R-:W-:Y:S01]  /*5ad0*/  BAR.SYNC.DEFER_BLOCKING 0x0 ;  /* 0x0000000000007b1d */ /* 0x000fe20000010000 */
[C---:B------:R-:W-:Y:S01]  /*5ae0*/  FFMA.FTZ R16, R27.reuse, R16, -0.72134751081466674805 ;  /* 0xbf38aa3b1b107423 */ /* 0x040fe20000010010 */
[----:B------:R-:W-:Y:S01]  /*5af0*/  FMUL R17, R26, R17 ;  /* 0x000000111a117220 */ /* 0x000fe20000400000 */
[----:B------:R-:W-:Y:S01]  /*5b00*/  IMAD R83, R24, 0x4, R81 ;  /* 0x0000000418537824 */ /* 0x000fe200078e0251 */
[----:B------:R-:W-:Y:S01]  /*5b10*/  F2FP.BF16.F32.PACK_AB R28, R28, R103 ;  /* 0x000000671c1c723e */ /* 0x000fe200000010ff */
[C---:B------:R-:W-:Y:S01]  /*5b20*/  FMUL R16, R27.reuse, R16 ;  /* 0x000000101b107220 */ /* 0x040fe20000400000 */
[----:B------:R-:W-:Y:S01]  /*5b30*/  FFMA.FTZ R17, R26, 1.4426950216293334961, R17 ;  /* 0x3fb8aa3b1a117823 */ /* 0x000fe20000010011 */
[----:B------:R-:W-:Y:S01]  /*5b40*/  IMAD R85, R24, 0x4, R83 ;  /* 0x0000000418557824 */ /* 0x000fe200078e0253 */
[----:B------:R-:W0:Y:S01]  /*5b50*/  LDC.64 R56, c[0x0][0x228] ;  /* 0x00008a00ff387b82 */ /* 0x000e220000000a00 */
[C---:B------:R-:W-:Y:S01]  /*5b60*/  FMUL R16, R27.reuse, R16 ;  /* 0x000000101b107220 */ /* 0x040fe20000400000 */
[----:B------:R-:W-:Y:S01]  /*5b70*/  FADD R36, R36, R17 ;  /* 0x0000001124247221 */ /* 0x000fe20000000000 */
[----:B------:R-:W-:Y:S01]  /*5b80*/  @P2 IMAD.MOV.U32 R17, RZ, RZ, 0x7f800000 ;  /* 0x7f800000ff112424 */ /* 0x000fe200078e00ff */
[----:B------:R-:W-:Y:S01]  /*5b90*/  F2FP.BF16.F32.PACK_AB R30, R30, R47 ;  /* 0x0000002f1e1e723e */ /* 0x000fe200000010ff */
[----:B------:R-:W-:Y:S01]  /*5ba0*/  FFMA.FTZ R16, R27, 1.4426950216293334961, R16 ;  /* 0x3fb8aa3b1b107823 */ /* 0x000fe20000010010 */
[----:B------:R-:W-:-:S02]  /*5bb0*/  IMAD R73, R24, 0x4, R85 ;  /* 0x0000000418497824 */ /* 0x000fc400078e0255 */
[----:B------:R-:W-:Y:S01]  /*5bc0*/  @P2 FFMA.FTZ R36, R80, R17, +INF ;  /* 0x7f80000050242423 */ /* 0x000fe20000010011 */
[----:B------:R-:W1:Y:S01]  /*5bd0*/  LDC.64 R26, c[0x0][0x270] ;  /* 0x00009c00ff1a7b82 */ /* 0x000e620000000a00 */
[----:B------:R-:W-:Y:S01]  /*5be0*/  FADD R37, R37, R16 ;  /* 0x0000001025257221 */ /* 0x000fe20000000000 */
[----:B------:R-:W-:Y:S01]  /*5bf0*/  @P3 FFMA.FTZ R37, R159, R12, +INF ;  /* 0x7f8000009f253423 */ /* 0x000fe2000001000c */
[C---:B------:R-:W-:Y:S01]  /*5c00*/  IMAD R87, R24.reuse, 0x4, R73 ;  /* 0x0000000418577824 */ /* 0x040fe200078e0249 */
[----:B------:R-:W-:Y:S02]  /*5c10*/  F2FP.BF16.F32.PACK_AB R31, R31, R42 ;  /* 0x0000002a1f1f723e */ /* 0x000fe400000010ff */
[----:B------:R-:W-:Y:S01]  /*5c20*/  F2FP.BF16.F32.PACK_AB R101, R71, R50 ;  /* 0x000000324765723e */ /* 0x000fe200000010ff */
[----:B------:R-:W-:Y:S01]  /*5c30*/  IMAD R89, R24, 0x4, R87 ;  /* 0x0000000418597824 */ /* 0x000fe200078e0257 */
[----:B------:R-:W2:Y:S01]  /*5c40*/  LDS.128 R20, [R7] ;  /* 0x0000000007147984 */ /* 0x000ea20000000c00 */
[----:B------:R-:W-:-:S02]  /*5c50*/  F2FP.BF16.F32.PACK_AB R103, R25, R38 ;  /* 0x000000261967723e */ /* 0x000fc400000010ff */
[C---:B------:R-:W-:Y:S01]  /*5c60*/  IMAD R91, R24.reuse, 0x4, R89 ;  /* 0x00000004185b7824 */ /* 0x040fe200078e0259 */
[----:B------:R-:W-:Y:S01]  /*5c70*/  LDS.128 R12, [R7+0x800] ;  /* 0x00080000070c7984 */ /* 0x000fe20000000c00 */
[----:B------:R-:W-:Y:S02]  /*5c80*/  F2FP.BF16.F32.PACK_AB R35, R35, R40 ;  /* 0x000000282323723e */ /* 0x000fe400000010ff */
[----:B------:R-:W-:Y:S01]  /*5c90*/  IMAD R71, R24, 0x4, R91 ;  /* 0x0000000418477824 */ /* 0x000fe200078e025b */
[----:B------:R-:W3:Y:S01]  /*5ca0*/  LDS.128 R16, [R88] ;  /* 0x0000000058107984 */ /* 0x000ee20000000c00 */
[----:B------:R-:W-:Y:S02]  /*5cb0*/  F2FP.BF16.F32.PACK_AB R43, R43, R44 ;  /* 0x0000002c2b2b723e */ /* 0x000fe400000010ff */
[----:B------:R-:W-:Y:S01]  /*5cc0*/  F2FP.BF16.F32.PACK_AB R40, R95, R60 ;  /* 0x0000003c5f28723e */ /* 0x000fe200000010ff */
[----:B------:R-:W4:Y:S01]  /*5cd0*/  LDS.128 R8, [R88+0x800] ;  /* 0x0008000058087984 */ /* 0x000f220000000c00 */
[----:B------:R-:W-:-:S02]  /*5ce0*/  F2FP.BF16.F32.PACK_AB R33, R33, R54 ;  /* 0x000000362121723e */ /* 0x000fc400000010ff */
[----:B------:R-:W-:Y:S01]  /*5cf0*/  F2FP.BF16.F32.PACK_AB R100, R63, R58 ;  /* 0x0000003a3f64723e */ /* 0x000fe200000010ff */
[----:B------:R-:W-:Y:S01]  /*5d00*/  BAR.SYNC.DEFER_BLOCKING 0x0 ;  /* 0x0000000000007b1d */ /* 0x000fe20000010000 */
[----:B-1----:R-:W-:Y:S01]  /*5d10*/  IMAD R26, R3, R26, RZ ;  /* 0x0000001a031a7224 */ /* 0x002fe200078e02ff */
[----:B------:R-:W-:Y:S01]  /*5d20*/  F2FP.BF16.F32.PACK_AB R102, R79, R46 ;  /* 0x0000002e4f66723e */ /* 0x000fe200000010ff */
[----:B------:R-:W-:Y:S01]  /*5d30*/  IMAD R27, R0, R27, RZ ;  /* 0x0000001b001b7224 */ /* 0x000fe200078e02ff */
[----:B------:R-:W-:Y:S01]  /*5d40*/  F2FP.BF16.F32.PACK_AB R41, R41, R52 ;  /* 0x000000342929723e */ /* 0x000fe200000010ff */
[C---:B------:R-:W-:Y:S01]  /*5d50*/  IMAD.SHL.U32 R25, R26.reuse, 0x2, RZ ;  /* 0x000000021a197824 */ /* 0x040fe200078e00ff */
[----:B------:R-:W-:Y:S01]  /*5d60*/  F2FP.BF16.F32.PACK_AB R42, R39, R48 ;  /* 0x00000030272a723e */ /* 0x000fe200000010ff */
[----:B------:R-:W-:Y:S01]  /*5d70*/  IMAD.HI R26, R26, 0x2, RZ ;  /* 0x000000021a1a7827 */ /* 0x000fe200078e02ff */
[----:B------:R-:W-:Y:S02]  /*5d80*/  FSETP.NEU.AND P1, PT, R80, RZ, PT ;  /* 0x000000ff5000720b */ /* 0x000fe40003f2d000 */
[----:B------:R-:W-:-:S02]  /*5d90*/  FSETP.NEU.AND P2, PT, R159, RZ, PT ;  /* 0x000000ff9f00720b */ /* 0x000fc40003f4d000 */
[----:B------:R-:W-:Y:S02]  /*5da0*/  FSEL R36, R36, -INF , P1 ;  /* 0xff80000024247808 */ /* 0x000fe40000800000 */
[----:B------:R-:W-:-:S03]  /*5db0*/  FSEL R37, R37, -INF , P2 ;  /* 0xff80000025257808 */ /* 0x000fc60001000000 */
[----:B------:R-:W-:Y:S02]  /*5dc0*/  FFMA R36, R36, 0.69314718246459960938, R5 ;  /* 0x3f31721824247823 */ /* 0x000fe40000000005 */
[----:B------:R-:W-:Y:S02]  /*5dd0*/  FFMA R37, R37, 0.69314718246459960938, R4 ;  /* 0x3f31721825257823 */ /* 0x000fe40000000004 */
[----:B------:R-:W1:Y:S01]  /*5de0*/  LDC R4, c[0x0][0x27c] ;  /* 0x00009f00ff047b82 */ /* 0x000e620000000800 */
[----:B------:R5:W-:Y:S04]  /*5df0*/  STS.128 [R96], R28 ;  /* 0x0000001c60007388 */ /* 0x000be80000000c00 */
[----:B------:R2:W-:Y:S04]  /*5e00*/  STS.128 [R96+0x400], R32 ;  /* 0x0004002060007388 */ /* 0x0005e80000000c00 */
[----:B------:R-:W-:Y:S04]  /*5e10*/  STS.128 [R96+0x480], R100 ;  /* 0x0004806460007388 */ /* 0x000fe80000000c00 */
[----:B------:R3:W-:Y:S01]  /*5e20*/  STS.128 [R96+0x80], R40 ;  /* 0x0000802860007388 */ /* 0x0007e20000000c00 */
[----:B-----5:R-:W-:-:S02]  /*5e30*/  IMAD R29, R24, 0x4, R71 ;  /* 0x00000004181d7824 */ /* 0x020fc400078e0247 */
[C---:B------:R-:W-:Y:S02]  /*5e40*/  IMAD.SHL.U32 R28, R27.reuse, 0x2, RZ ;  /* 0x000000021b1c7824 */ /* 0x040fe400078e00ff */
[----:B------:R-:W-:Y:S02]  /*5e50*/  IMAD R31, R24, 0x4, R29 ;  /* 0x00000004181f7824 */ /* 0x000fe400078e021d */
[----:B------:R-:W-:Y:S01]  /*5e60*/  IMAD.HI R27, R27, 0x2, RZ ;  /* 0x000000021b1b7827 */ /* 0x000fe200078e02ff */
[----:B------:R-:W-:Y:S01]  /*5e70*/  BAR.SYNC.DEFER_BLOCKING 0x0 ;  /* 0x0000000000007b1d */ /* 0x000fe20000010000 */
[----:B0-----:R-:W-:Y:S02]  /*5e80*/  IADD3 R28, P3, P4, R28, R56, R25 ;  /* 0x000000381c1c7210 */ /* 0x001fe40007c7e019 */
[----:B------:R-:W-:Y:S02]  /*5e90*/  IMAD R25, R24, 0x4, R31 ;  /* 0x0000000418197824 */ /* 0x000fe400078e021f */
[----:B------:R-:W-:-:S02]  /*5ea0*/  IADD3.X R26, R27, R57, R26, P3, P4 ;  /* 0x000000391b1a7210 */ /* 0x000fc40001fe841a */
[C---:B------:R-:W-:Y:S01]  /*5eb0*/  IMAD R27, R24.reuse, 0x4, R25 ;  /* 0x00000004181b7824 */ /* 0x040fe200078e0219 */
[-C--:B------:R-:W-:Y:S02]  /*5ec0*/  LEA R44, P3, R97, R28.reuse, 0x1 ;  /* 0x0000001c612c7211 */ /* 0x080fe400078608ff */
[----:B--2---:R-:W-:Y:S01]  /*5ed0*/  LEA R34, P5, R51, R28, 0x1 ;  /* 0x0000001c33227211 */ /* 0x004fe200078a08ff */
[C---:B------:R-:W-:Y:S01]  /*5ee0*/  IMAD R93, R24.reuse, 0x4, R27 ;  /* 0x00000004185d7824 */ /* 0x040fe200078e021b */
[----:B------:R-:W-:Y:S02]  /*5ef0*/  LEA.HI.X.SX32 R45, R97, R26, 0x1, P3 ;  /* 0x0000001a612d7211 */ /* 0x000fe400018f0eff */
[----:B------:R-:W-:Y:S01]  /*5f00*/  LEA R32, P4, R49, R28, 0x1 ;  /* 0x0000001c31207211 */ /* 0x000fe200078808ff */
[C---:B------:R-:W-:Y:S01]  /*5f10*/  IMAD R95, R24.reuse, 0x4, R93 ;  /* 0x00000004185f7824 */ /* 0x040fe200078e025d */
[----:B------:R-:W-:Y:S02]  /*5f20*/  LEA.HI.X.SX32 R35, R51, R26, 0x1, P5 ;  /* 0x0000001a33237211 */ /* 0x000fe400028f0eff */
[----:B------:R-:W-:Y:S01]  /*5f30*/  LEA R38, P5, R59, R28, 0x1 ;  /* 0x0000001c3b267211 */ /* 0x000fe200078a08ff */
[----:B------:R-:W-:Y:S01]  /*5f40*/  IMAD R97, R24, 0x4, R95 ;  /* 0x0000000418617824 */ /* 0x000fe200078e025f */
[----:B------:R-:W-:-:S02]  /*5f50*/  LEA.HI.X.SX32 R33, R49, R26, 0x1, P4 ;  /* 0x0000001a31217211 */ /* 0x000fc400020f0eff */
[----:B---3--:R-:W-:Y:S01]  /*5f60*/  LEA R42, P4, R55, R28, 0x1 ;  /* 0x0000001c372a7211 */ /* 0x008fe200078808ff */
[C---:B------:R-:W-:Y:S01]  /*5f70*/  IMAD R99, R24.reuse, 0x4, R97 ;  /* 0x0000000418637824 */ /* 0x040fe200078e0261 */
[----:B------:R-:W-:Y:S01]  /*5f80*/  LEA.HI.X.SX32 R39, R59, R26, 0x1, P5 ;  /* 0x0000001a3b277211 */ /* 0x000fe200028f0eff */
[----:B------:R0:W-:Y:S01]  /*5f90*/  STG.E.U16 desc[UR60][R44.64], R20 ;  /* 0x000000142c007986 */ /* 0x0001e2000c10153c */
[-C--:B------:R-:W-:Y:S01]  /*5fa0*/  LEA R48, P5, R67, R28.reuse, 0x1 ;  /* 0x0000001c43307211 */ /* 0x080fe200078a08ff */
[C---:B------:R-:W-:Y:S01]  /*5fb0*/  IMAD R101, R24.reuse, 0x4, R99 ;  /* 0x0000000418657824 */ /* 0x040fe200078e0263 */
[----:B------:R-:W-:Y:S01]  /*5fc0*/  LEA R40, P3, R53, R28, 0x1 ;  /* 0x0000001c35287211 */ /* 0x000fe200078608ff */
[----:B------:R2:W-:Y:S01]  /*5fd0*/  STG.E.U16 desc[UR60][R32.64], R16 ;  /* 0x0000001020007986 */ /* 0x0005e2000c10153c */
[----:B------:R-:W-:Y:S01]  /*5fe0*/  LEA.HI.X.SX32 R43, R55, R26, 0x1, P4 ;  /* 0x0000001a372b7211 */ /* 0x000fe200020f0eff */
[----:B------:R-:W-:Y:S01]  /*5ff0*/  IMAD R103, R24, 0x4, R101 ;  /* 0x0000000418677824 */ /* 0x000fe200078e0265 */
[----:B------:R-:W-:-:S02]  /*6000*/  LEA R46, P4, R65, R28, 0x1 ;  /* 0x0000001c412e7211 */ /* 0x000fc400078808ff */
[-C--:B------:R-:W-:Y:S01]  /*6010*/  LEA.HI.X.SX32 R49, R67, R26.reuse, 0x1, P5 ;  /* 0x0000001a43317211 */ /* 0x080fe200028f0eff */
[C---:B------:R-:W-:Y:S01]  /*6020*/  IMAD R105, R24.reuse, 0x4, R103 ;  /* 0x0000000418697824 */ /* 0x040fe200078e0267 */
[----:B------:R-:W-:Y:S02]  /*6030*/  LEA.HI.X.SX32 R41, R53, R26, 0x1, P3 ;  /* 0x0000001a35297211 */ /* 0x000fe400018f0eff */
[-C--:B------:R-:W-:Y:S01]  /*6040*/  LEA R56, P5, R77, R28.reuse, 0x1 ;  /* 0x0000001c4d387211 */ /* 0x080fe200078a08ff */
[C---:B------:R-:W-:Y:S01]  /*6050*/  IMAD R109, R24.reuse, 0x4, R105 ;  /* 0x00000004186d7824 */ /* 0x040fe200078e0269 */
[----:B------:R-:W-:Y:S02]  /*6060*/  LEA R50, P3, R61, R28, 0x1 ;  /* 0x0000001c3d327211 */ /* 0x000fe400078608ff */
[----:B------:R-:W-:Y:S01]  /*6070*/  LEA.HI.X.SX32 R47, R65, R26, 0x1, P4 ;  /* 0x0000001a412f7211 */ /* 0x000fe200020f0eff */
[----:B------:R-:W-:Y:S01]  /*6080*/  IMAD R111, R24, 0x4, R109 ;  /* 0x00000004186f7824 */ /* 0x000fe200078e026d */
[----:B------:R-:W-:-:S02]  /*6090*/  LEA R54, P4, R75, R28, 0x1 ;  /* 0x0000001c4b367211 */ /* 0x000fc400078808ff */
[-C--:B------:R-:W-:Y:S01]  /*60a0*/  LEA.HI.X.SX32 R57, R77, R26.reuse, 0x1, P5 ;  /* 0x0000001a4d397211 */ /* 0x080fe200028f0eff */
[C---:B------:R-:W-:Y:S01]  /*60b0*/  IMAD R113, R24.reuse, 0x4, R111 ;  /* 0x0000000418717824 */ /* 0x040fe200078e026f */
[----:B------:R-:W-:Y:S02]  /*60c0*/  LEA.HI.X.SX32 R51, R61, R26, 0x1, P3 ;  /* 0x0000001a3d337211 */ /* 0x000fe400018f0eff */
[-C--:B------:R-:W-:Y:S01]  /*60d0*/  LEA R62, P5, R85, R28.reuse, 0x1 ;  /* 0x0000001c553e7211 */ /* 0x080fe200078a08ff */
[----:B------:R-:W-:Y:S01]  /*60e0*/  IMAD R115, R24, 0x4, R113 ;  /* 0x0000000418737824 */ /* 0x000fe200078e0271 */
[----:B------:R-:W-:Y:S02]  /*60f0*/  LEA R52, P3, R69, R28, 0x1 ;  /* 0x0000001c45347211 */ /* 0x000fe400078608ff */
[----:B------:R-:W-:Y:S02]  /*6100*/  LEA.HI.X.SX32 R55, R75, R26, 0x1, P4 ;  /* 0x0000001a4b377211 */ /* 0x000fe400020f0eff */
[----:B------:R-:W-:-:S02]  /*6110*/  LEA R58, P4, R83, R28, 0x1 ;  /* 0x0000001c533a7211 */ /* 0x000fc400078808ff */
[-C--:B------:R-:W-:Y:S02]  /*6120*/  LEA.HI.X.SX32 R63, R85, R26.reuse, 0x1, P5 ;  /* 0x0000001a553f7211 */ /* 0x080fe400028f0eff */
[----:B------:R-:W-:Y:S02]  /*6130*/  LEA.HI.X.SX32 R53, R69, R26, 0x1, P3 ;  /* 0x0000001a45357211 */ /* 0x000fe400018f0eff */
[-C--:B------:R-:W-:Y:S02]  /*6140*/  LEA R64, P5, R89, R28.reuse, 0x1 ;  /* 0x0000001c59407211 */ /* 0x080fe400078a08ff */
[----:B------:R-:W-:Y:S02]  /*6150*/  LEA R60, P3, R81, R28, 0x1 ;  /* 0x0000001c513c7211 */ /* 0x000fe400078608ff */
[----:B------:R-:W-:Y:S02]  /*6160*/  LEA.HI.X.SX32 R59, R83, R26, 0x1, P4 ;  /* 0x0000001a533b7211 */ /* 0x000fe400020f0eff */
[----:B------:R-:W-:-:S02]  /*6170*/  LEA R66, P4, R87, R28, 0x1 ;  /* 0x0000001c57427211 */ /* 0x000fc400078808ff */
[-C--:B------:R-:W-:Y:S01]  /*6180*/  LEA.HI.X.SX32 R65, R89, R26.reuse, 0x1, P5 ;  /* 0x0000001a59417211 */ /* 0x080fe200028f0eff */
[C---:B------:R-:W-:Y:S01]  /*6190*/  IMAD R89, R24.reuse, 0x4, R115 ;  /* 0x0000000418597824 */ /* 0x040fe200078e0273 */
[----:B------:R-:W-:Y:S02]  /*61a0*/  LEA.HI.X.SX32 R61, R81, R26, 0x1, P3 ;  /* 0x0000001a513d7211 */ /* 0x000fe400018f0eff */
[----:B------:R-:W-:Y:S01]  /*61b0*/  LEA R68, P3, R73, R28, 0x1 ;  /* 0x0000001c49447211 */ /* 0x000fe200078608ff */
[----:B------:R-:W-:Y:S01]  /*61c0*/  IMAD R117, R24, 0x4, R89 ;  /* 0x0000000418757824 */ /* 0x000fe200078e0259 */
[----:B------:R-:W-:Y:S02]  /*61d0*/  LEA.HI.X.SX32 R67, R87, R26, 0x1, P4 ;  /* 0x0000001a57437211 */ /* 0x000fe400020f0eff */
[-C--:B------:R-:W-:Y:S02]  /*61e0*/  LEA R72, P4, R71, R28.reuse, 0x1 ;  /* 0x0000001c47487211 */ /* 0x080fe400078808ff */
[----:B------:R-:W-:-:S02]  /*61f0*/  LEA R70, P5, R29, R28, 0x1 ;  /* 0x0000001c1d467211 */ /* 0x000fc400078a08ff */
[-C--:B------:R-:W-:Y:S02]  /*6200*/  LEA.HI.X.SX32 R69, R73, R26.reuse, 0x1, P3 ;  /* 0x0000001a49457211 */ /* 0x080fe400018f0eff */
[-C--:B------:R-:W-:Y:S02]  /*6210*/  LEA.HI.X.SX32 R73, R71, R26.reuse, 0x1, P4 ;  /* 0x0000001a47497211 */ /* 0x080fe400020f0eff */
[----:B------:R-:W-:Y:S01]  /*6220*/  LEA.HI.X.SX32 R71, R29, R26, 0x1, P5 ;  /* 0x0000001a1d477211 */ /* 0x000fe200028f0eff */
[C---:B------:R-:W-:Y:S01]  /*6230*/  IMAD R29, R24.reuse, 0x4, R117 ;  /* 0x00000004181d7824 */ /* 0x040fe200078e0275 */
[-C--:B------:R-:W-:Y:S02]  /*6240*/  LEA R80, P4, R25, R28.reuse, 0x1 ;  /* 0x0000001c19507211 */ /* 0x080fe400078808ff */
[-C--:B------:R-:W-:Y:S01]  /*6250*/  LEA R74, P3, R91, R28.reuse, 0x1 ;  /* 0x0000001c5b4a7211 */ /* 0x080fe200078608ff */
[----:B------:R-:W-:Y:S01]  /*6260*/  IMAD R119, R24, 0x4, R29 ;  /* 0x0000000418777824 */ /* 0x000fe200078e021d */
[----:B------:R-:W-:-:S02]  /*6270*/  LEA R78, P5, R27, R28, 0x1 ;  /* 0x0000001c1b4e7211 */ /* 0x000fc400078a08ff */
[-C--:B------:R-:W-:Y:S01]  /*6280*/  LEA.HI.X.SX32 R81, R25, R26.reuse, 0x1, P4 ;  /* 0x0000001a19517211 */ /* 0x080fe200020f0eff */
[C---:B------:R-:W-:Y:S01]  /*6290*/  IMAD R25, R24.reuse, 0x4, R119 ;  /* 0x0000000418197824 */ /* 0x040fe200078e0277 */
[----:B------:R-:W-:Y:S02]  /*62a0*/  LEA.HI.X.SX32 R75, R91, R26, 0x1, P3 ;  /* 0x0000001a5b4b7211 */ /* 0x000fe400018f0eff */
[----:B------:R-:W-:Y:S02]  /*62b0*/  LEA R76, P3, R31, R28, 0x1 ;  /* 0x0000001c1f4c7211 */ /* 0x000fe400078608ff */
[-C--:B------:R-:W-:Y:S01]  /*62c0*/  LEA.HI.X.SX32 R79, R27, R26.reuse, 0x1, P5 ;  /* 0x0000001a1b4f7211 */ /* 0x080fe200028f0eff */
[C---:B------:R-:W-:Y:S01]  /*62d0*/  IMAD R27, R24.reuse, 0x4, R25 ;  /* 0x00000004181b7824 */ /* 0x040fe200078e0219 */
[----:B------:R-:W-:Y:S02]  /*62e0*/  LEA.HI.X.SX32 R77, R31, R26, 0x1, P3 ;  /* 0x0000001a1f4d7211 */ /* 0x000fe400018f0eff */
[-C--:B------:R-:W-:Y:S01]  /*62f0*/  LEA R84, P5, R97, R28.reuse, 0x1 ;  /* 0x0000001c61547211 */ /* 0x080fe200078a08ff */
[----:B------:R-:W-:Y:S01]  /*6300*/  IMAD R31, R24, 0x4, R27 ;  /* 0x00000004181f7824 */ /* 0x000fe200078e021b */
[----:B------:R-:W-:-:S02]  /*6310*/  LEA R86, P3, R93, R28, 0x1 ;  /* 0x0000001c5d567211 */ /* 0x000fc400078608ff */
[----:B------:R-:W-:Y:S01]  /*6320*/  LEA R82, P4, R95, R28, 0x1 ;  /* 0x0000001c5f527211 */ /* 0x000fe200078808ff */
[C---:B------:R-:W-:Y:S01]  /*6330*/  IMAD R121, R24.reuse, 0x4, R31 ;  /* 0x0000000418797824 */ /* 0x040fe200078e021f */
[----:B------:R-:W-:Y:S02]  /*6340*/  LEA.HI.X.SX32 R85, R97, R26, 0x1, P5 ;  /* 0x0000001a61557211 */ /* 0x000fe400028f0eff */
[----:B------:R-:W-:Y:S01]  /*6350*/  LEA R94, P5, R103, R28, 0x1 ;  /* 0x0000001c675e7211 */ /* 0x000fe200078a08ff */
[C---:B------:R-:W-:Y:S01]  /*6360*/  IMAD R123, R24.reuse, 0x4, R121 ;  /* 0x00000004187b7824 */ /* 0x040fe200078e0279 */
[-C--:B------:R-:W-:Y:S02]  /*6370*/  LEA.HI.X.SX32 R87, R93, R26.reuse, 0x1, P3 ;  /* 0x0000001a5d577211 */ /* 0x080fe400018f0eff */
[----:B------:R-:W-:Y:S01]  /*6380*/  LEA.HI.X.SX32 R83, R95, R26, 0x1, P4 ;  /* 0x0000001a5f537211 */ /* 0x000fe200020f0eff */
[----:B------:R-:W-:Y:S01]  /*6390*/  IMAD R127, R24, 0x4, R123 ;  /* 0x00000004187f7824 */ /* 0x000fe200078e027b */
[----:B------:R-:W-:-:S02]  /*63a0*/  LEA R90, P3, R99, R28, 0x1 ;  /* 0x0000001c635a7211 */ /* 0x000fc400078608ff */
[----:B------:R-:W-:Y:S01]  /*63b0*/  LEA R92, P4, R101, R28, 0x1 ;  /* 0x0000001c655c7211 */ /* 0x000fe200078808ff */
[C---:B------:R-:W-:Y:S01]  /*63c0*/  IMAD R129, R24.reuse, 0x4, R127 ;  /* 0x0000000418817824 */ /* 0x040fe200078e027f */
[----:B------:R-:W-:Y:S02]  /*63d0*/  LEA.HI.X.SX32 R95, R103, R26, 0x1, P5 ;  /* 0x0000001a675f7211 */ /* 0x000fe400028f0eff */
[----:B------:R-:W-:Y:S01]  /*63e0*/  LEA R102, P5, R111, R28, 0x1 ;  /* 0x0000001c6f667211 */ /* 0x000fe200078a08ff */
[----:B------:R-:W-:Y:S01]  /*63f0*/  IMAD R131, R24, 0x4, R129 ;  /* 0x0000000418837824 */ /* 0x000fe200078e0281 */
[-C--:B------:R-:W-:Y:S02]  /*6400*/  LEA.HI.X.SX32 R91, R99, R26.reuse, 0x1, P3 ;  /* 0x0000001a635b7211 */ /* 0x080fe400018f0eff */
[----:B------:R-:W-:Y:S02]  /*6410*/  LEA.HI.X.SX32 R93, R101, R26, 0x1, P4 ;  /* 0x0000001a655d7211 */ /* 0x000fe400020f0eff */
[----:B------:R-:W-:-:S02]  /*6420*/  LEA R106, P3, R105, R28, 0x1 ;  /* 0x0000001c696a7211 */ /* 0x000fc400078608ff */
[----:B------:R-:W-:Y:S02]  /*6430*/  LEA R104, P4, R109, R28, 0x1 ;  /* 0x0000001c6d687211 */ /* 0x000fe400078808ff */
[----:B------:R-:W-:Y:S02]  /*6440*/  LEA.HI.X.SX32 R103, R111, R26, 0x1, P5 ;  /* 0x0000001a6f677211 */ /* 0x000fe400028f0eff */
[----:B------:R-:W-:Y:S02]  /*6450*/  LEA R100, P5, R89, R28, 0x1 ;  /* 0x0000001c59647211 */ /* 0x000fe400078a08ff */
[-C--:B------:R-:W-:Y:S02]  /*6460*/  LEA.HI.X.SX32 R107, R105, R26.reuse, 0x1, P3 ;  /* 0x0000001a696b7211 */ /* 0x080fe400018f0eff */
[----:B------:R-:W-:Y:S02]  /*6470*/  LEA.HI.X.SX32 R105, R109, R26, 0x1, P4 ;  /* 0x0000001a6d697211 */ /* 0x000fe400020f0eff */
[----:B------:R-:W-:-:S02]  /*6480*/  LEA R96, P4, R115, R28, 0x1 ;  /* 0x0000001c73607211 */ /* 0x000fc400078808ff */
[----:B------:R-:W-:Y:S01]  /*6490*/  LEA.HI.X.SX32 R101, R89, R26, 0x1, P5 ;  /* 0x0000001a59657211 */ /* 0x000fe200028f0eff */
[C---:B------:R-:W-:Y:S01]  /*64a0*/  IMAD R89, R24.reuse, 0x4, R131 ;  /* 0x0000000418597824 */ /* 0x040fe200078e0283 */
[----:B------:R-:W-:Y:S02]  /*64b0*/  LEA R98, P3, R113, R28, 0x1 ;  /* 0x0000001c71627211 */ /* 0x000fe400078608ff */
[----:B------:R-:W-:Y:S01]  /*64c0*/  LEA.HI.X.SX32 R97, R115, R26, 0x1, P4 ;  /* 0x0000001a73617211 */ /* 0x000fe200020f0eff */
[----:B------:R-:W-:Y:S01]  /*64d0*/  IMAD R133, R24, 0x4, R89 ;  /* 0x0000000418857824 */ /* 0x000fe200078e0259 */
[----:B------:R-:W-:Y:S02]  /*64e0*/  LEA R110, P4, R29, R28, 0x1 ;  /* 0x0000001c1d6e7211 */ /* 0x000fe400078808ff */
        /* <DEDUP_REMOVED lines=20> */
[----:B------:R-:W-:Y:S01]  /*6630*/  IMAD R145, R24, 0x4, R31 ;  /* 0x0000000418917824 */ /* 0x000fe200078e021f */
[-C--:B------:R-:W-:Y:S02]  /*6640*/  LEA.HI.X.SX32 R125, R121, R26.reuse, 0x1, P3 ;  /* 0x0000001a797d7211 */ /* 0x080fe400018f0eff */
[----:B------:R-:W-:Y:S02]  /*6650*/  LEA.HI.X.SX32 R121, R127, R26, 0x1, P5 ;  /* 0x0000001a7f797211 */ /* 0x000fe400028f0eff */
[-C--:B------:R-:W-:Y:S02]  /*6660*/  LEA R126, P3, R129, R28.reuse, 0x1 ;  /* 0x0000001c817e7211 */ /* 0x080fe400078608ff */
[----:B------:R-:W-:Y:S02]  /*6670*/  LEA R128, P5, R89, R28, 0x1 ;  /* 0x0000001c59807211 */ /* 0x000fe400078a08ff */
[----:B------:R-:W-:-:S02]  /*6680*/  LEA.HI.X.SX32 R123, R123, R26, 0x1, P4 ;  /* 0x0000001a7b7b7211 */ /* 0x000fc400020f0eff */
[----:B------:R-:W-:Y:S02]  /*6690*/  LEA R130, P4, R131, R28, 0x1 ;  /* 0x0000001c83827211 */ /* 0x000fe400078808ff */
[-C--:B------:R-:W-:Y:S02]  /*66a0*/  LEA.HI.X.SX32 R127, R129, R26.reuse, 0x1, P3 ;  /* 0x0000001a817f7211 */ /* 0x080fe400018f0eff */
[-C--:B------:R-:W-:Y:S01]  /*66b0*/  LEA.HI.X.SX32 R129, R89, R26.reuse, 0x1, P5 ;  /* 0x0000001a59817211 */ /* 0x080fe200028f0eff */
[C---:B------:R-:W-:Y:S01]  /*66c0*/  IMAD R89, R24.reuse, 0x4, R145 ;  /* 0x0000000418597824 */ /* 0x040fe200078e0291 */
[----:B------:R-:W-:Y:S02]  /*66d0*/  LEA.HI.X.SX32 R131, R131, R26, 0x1, P4 ;  /* 0x0000001a83837211 */ /* 0x000fe400020f0eff */
[-C--:B------:R-:W-:Y:S01]  /*66e0*/  LEA R136, P3, R133, R28.reuse, 0x1 ;  /* 0x0000001c85887211 */ /* 0x080fe200078608ff */
[----:B------:R-:W-:Y:S01]  /*66f0*/  IMAD R151, R24, 0x4, R89 ;  /* 0x0000000418977824 */ /* 0x000fe200078e0259 */
[----:B------:R-:W-:-:S02]  /*6700*/  LEA R132, P4, R29, R28, 0x1 ;  /* 0x0000001c1d847211 */ /* 0x000fc400078808ff */
[-C--:B------:R-:W-:Y:S02]  /*6710*/  LEA.HI.X.SX32 R137, R133, R26.reuse, 0x1, P3 ;  /* 0x0000001a85897211 */ /* 0x080fe400018f0eff */
[----:B------:R-:W-:Y:S01]  /*6720*/  LEA.HI.X.SX32 R133, R29, R26, 0x1, P4 ;  /* 0x0000001a1d857211 */ /* 0x000fe200020f0eff */
[C---:B------:R-:W-:Y:S01]  /*6730*/  IMAD R29, R24.reuse, 0x4, R151 ;  /* 0x00000004181d7824 */ /* 0x040fe200078e0297 */
[-C--:B------:R-:W-:Y:S02]  /*6740*/  LEA R142, P3, R25, R28.reuse, 0x1 ;  /* 0x0000001c198e7211 */ /* 0x080fe400078608ff */
[-C--:B------:R-:W-:Y:S01]  /*6750*/  LEA R134, P5, R135, R28.reuse, 0x1 ;  /* 0x0000001c87867211 */ /* 0x080fe200078a08ff */
[C---:B------:R-:W-:Y:S01]  /*6760*/  IMAD R153, R24.reuse, 0x4, R29 ;  /* 0x0000000418997824 */ /* 0x040fe200078e021d */
[----:B------:R-:W-:Y:S02]  /*6770*/  LEA R140, P4, R27, R28, 0x1 ;  /* 0x0000001c1b8c7211 */ /* 0x000fe400078808ff */
[-C--:B------:R-:W-:Y:S01]  /*6780*/  LEA.HI.X.SX32 R143, R25, R26.reuse, 0x1, P3 ;  /* 0x0000001a198f7211 */ /* 0x080fe200018f0eff */
[----:B------:R-:W-:Y:S01]  /*6790*/  IMAD R25, R24, 0x4, R153 ;  /* 0x0000000418197824 */ /* 0x000fe200078e0299 */
[----:B------:R-:W-:-:S02]  /*67a0*/  LEA.HI.X.SX32 R135, R135, R26, 0x1, P5 ;  /* 0x0000001a87877211 */ /* 0x000fc400028f0eff */
[----:B------:R-:W-:Y:S02]  /*67b0*/  LEA R138, P5, R31, R28, 0x1 ;  /* 0x0000001c1f8a7211 */ /* 0x000fe400078a08ff */
[-C--:B------:R-:W-:Y:S01]  /*67c0*/  LEA.HI.X.SX32 R141, R27, R26.reuse, 0x1, P4 ;  /* 0x0000001a1b8d7211 */ /* 0x080fe200020f0eff */
[C---:B------:R-:W-:Y:S01]  /*67d0*/  IMAD R27, R24.reuse, 0x4, R25 ;  /* 0x00000004181b7824 */ /* 0x040fe200078e0219 */
[----:B------:R-:W-:Y:S02]  /*67e0*/  LEA.HI.X.SX32 R139, R31, R26, 0x1, P5 ;  /* 0x0000001a1f8b7211 */ /* 0x000fe400028f0eff */
[-C--:B------:R-:W-:Y:S01]  /*67f0*/  LEA R146, P4, R89, R28.reuse, 0x1 ;  /* 0x0000001c59927211 */ /* 0x080fe200078808ff */
[----:B------:R-:W-:Y:S01]  /*6800*/  IMAD R31, R24, 0x4, R27 ;  /* 0x00000004181f7824 */ /* 0x000fe200078e021b */
[-C--:B------:R-:W-:Y:S02]  /*6810*/  LEA R148, P3, R145, R28.reuse, 0x1 ;  /* 0x0000001c91947211 */ /* 0x080fe400078608ff */
[----:B------:R-:W-:-:S02]  /*6820*/  LEA R144, P5, R151, R28, 0x1 ;  /* 0x0000001c97907211 */ /* 0x000fc400078a08ff */
[-C--:B------:R-:W-:Y:S01]  /*6830*/  LEA.HI.X.SX32 R147, R89, R26.reuse, 0x1, P4 ;  /* 0x0000001a59937211 */ /* 0x080fe200020f0eff */
[C---:B------:R-:W-:Y:S01]  /*6840*/  IMAD R89, R24.reuse, 0x4, R31 ;  /* 0x0000000418597824 */ /* 0x040fe200078e021f */
[-C--:B------:R-:W-:Y:S02]  /*6850*/  LEA.HI.X.SX32 R149, R145, R26.reuse, 0x1, P3 ;  /* 0x0000001a91957211 */ /* 0x080fe400018f0eff */
[----:B------:R-:W-:Y:S01]  /*6860*/  LEA.HI.X.SX32 R145, R151, R26, 0x1, P5 ;  /* 0x0000001a97917211 */ /* 0x000fe200028f0eff */
[----:B------:R-:W-:Y:S01]  /*6870*/  IMAD R24, R24, 0x4, R89 ;  /* 0x0000000418187824 */ /* 0x000fe200078e0259 */
[-C--:B------:R-:W-:Y:S02]  /*6880*/  LEA R154, P4, R153, R28.reuse, 0x1 ;  /* 0x0000001c999a7211 */ /* 0x080fe400078808ff */
[-C--:B------:R-:W-:Y:S02]  /*6890*/  LEA R150, P3, R29, R28.reuse, 0x1 ;  /* 0x0000001c1d967211 */ /* 0x080fe400078608ff */
[----:B------:R-:W-:-:S02]  /*68a0*/  LEA R152, P5, R25, R28, 0x1 ;  /* 0x0000001c19987211 */ /* 0x000fc400078a08ff */
[-C--:B------:R-:W-:Y:S02]  /*68b0*/  LEA.HI.X.SX32 R155, R153, R26.reuse, 0x1, P4 ;  /* 0x0000001a999b7211 */ /* 0x080fe400020f0eff */
[-C--:B------:R-:W-:Y:S02]  /*68c0*/  LEA.HI.X.SX32 R151, R29, R26.reuse, 0x1, P3 ;  /* 0x0000001a1d977211 */ /* 0x080fe400018f0eff */
[----:B------:R-:W-:Y:S02]  /*68d0*/  LEA.HI.X.SX32 R153, R25, R26, 0x1, P5 ;  /* 0x0000001a19997211 */ /* 0x000fe400028f0eff */
[-C--:B------:R-:W-:Y:S02]  /*68e0*/  LEA R162, P3, R27, R28.reuse, 0x1 ;  /* 0x0000001c1ba27211 */ /* 0x080fe400078608ff */
[-C--:B------:R-:W-:Y:S02]  /*68f0*/  LEA R158, P4, R31, R28.reuse, 0x1 ;  /* 0x0000001c1f9e7211 */ /* 0x080fe400078808ff */
[----:B------:R-:W-:-:S02]  /*6900*/  LEA R156, P5, R89, R28, 0x1 ;  /* 0x0000001c599c7211 */ /* 0x000fc400078a08ff */
[C---:B------:R-:W-:Y:S02]  /*6910*/  LEA R160, P6, R24.reuse, R28, 0x1 ;  /* 0x0000001c18a07211 */ /* 0x040fe400078c08ff */
[-C--:B------:R-:W-:Y:S02]  /*6920*/  LEA.HI.X.SX32 R163, R27, R26.reuse, 0x1, P3 ;  /* 0x0000001a1ba37211 */ /* 0x080fe400018f0eff */
[-C--:B------:R-:W-:Y:S02]  /*6930*/  LEA.HI.X.SX32 R159, R31, R26.reuse, 0x1, P4 ;  /* 0x0000001a1f9f7211 */ /* 0x080fe400020f0eff */
[-C--:B------:R-:W-:Y:S01]  /*6940*/  LEA.HI.X.SX32 R157, R89, R26.reuse, 0x1, P5 ;  /* 0x0000001a599d7211 */ /* 0x080fe200028f0eff */
[----:B------:R-:W3:Y:S01]  /*6950*/  LDS.128 R28, [R88] ;  /* 0x00000000581c7984 */ /* 0x000ee20000000c00 */
[----:B------:R-:W-:Y:S02]  /*6960*/  LEA.HI.X.SX32 R161, R24, R26, 0x1, P6 ;  /* 0x0000001a18a17211 */ /* 0x000fe400030f0eff */
[----:B0-----:R-:W-:Y:S01]  /*6970*/  PRMT R45, R20, 0x7632, R45 ;  /* 0x00007632142d7816 */ /* 0x001fe2000000002d */
[----:B------:R-:W0:Y:S01]  /*6980*/  LDS.128 R24, [R7] ;  /* 0x0000000007187984 */ /* 0x000e220000000c00 */
[----:B------:R-:W-:-:S02]  /*6990*/  PRMT R89, R16, 0x7632, R89 ;  /* 0x0000763210597816 */ /* 0x000fc40000000059 */
[----:B--2---:R-:W-:Y:S01]  /*69a0*/  PRMT R33, R21, 0x7632, R33 ;  /* 0x0000763215217816 */ /* 0x004fe20000000021 */
[----:B------:R2:W-:Y:S01]  /*69b0*/  STG.E.U16 desc[UR60][R34.64], R45 ;  /* 0x0000002d22007986 */ /* 0x0005e2000c10153c */
[----:B------:R-:W-:Y:S02]  /*69c0*/  PRMT R20, R22, 0x7632, R20 ;  /* 0x0000763216147816 */ /* 0x000fe40000000014 */
[----:B------:R-:W-:Y:S01]  /*69d0*/  PRMT R16, R18, 0x7632, R16 ;  /* 0x0000763212107816 */ /* 0x000fe20000000010 */
[----:B------:R-:W-:Y:S04]  /*69e0*/  STG.E.U16 desc[UR60][R40.64], R89 ;  /* 0x0000005928007986 */ /* 0x000fe8000c10153c */
[----:B------:R5:W-:Y:S01]  /*69f0*/  STG.E.U16 desc[UR60][R42.64], R21 ;  /* 0x000000152a007986 */ /* 0x000be2000c10153c */
[----:B--2---:R-:W-:-:S03]  /*6a00*/  PRMT R35, R17, 0x7632, R35 ;  /* 0x0000763211237816 */ /* 0x004fc60000000023 */
[----:B------:R-:W-:Y:S01]  /*6a10*/  STG.E.U16 desc[UR60][R38.64], R17 ;  /* 0x0000001126007986 */ /* 0x000fe2000c10153c */
[----:B------:R-:W-:-:S03]  /*6a20*/  PRMT R34, R19, 0x7632, R34 ;  /* 0x0000763213227816 */ /* 0x000fc60000000022 */
[----:B------:R4:W-:Y:S01]  /*6a30*/  STG.E.U16 desc[UR60][R50.64], R33 ;  /* 0x0000002132007986 */ /* 0x0009e2000c10153c */
[----:B-----5:R-:W-:-:S03]  /*6a40*/  PRMT R21, R23, 0x7632, R21 ;  /* 0x0000763217157816 */ /* 0x020fc60000000015 */
[----:B------:R-:W-:Y:S04]  /*6a50*/  STG.E.U16 desc[UR60][R46.64], R35 ;  /* 0x000000232e007986 */ /* 0x000fe8000c10153c */
[----:B------:R-:W-:Y:S04]  /*6a60*/  STG.E.U16 desc[UR60][R48.64], R22 ;  /* 0x0000001630007986 */ /* 0x000fe8000c10153c */
[----:B------:R2:W-:Y:S01]  /*6a70*/  STG.E.U16 desc[UR60][R52.64], R18 ;  /* 0x0000001234007986 */ /* 0x0005e2000c10153c */
[----:B----4-:R-:W-:Y:S02]  /*6a80*/  PRMT R50, R8, 0x7632, R50 ;  /* 0x0000763208327816 */ /* 0x010fe40000000032 */
[----:B---3--:R-:W-:Y:S01]  /*6a90*/  PRMT R39, R29, 0x7632, R39 ;  /* 0x000076321d277816 */ /* 0x008fe20000000027 */
[----:B------:R-:W-:Y:S01]  /*6aa0*/  STG.E.U16 desc[UR60][R54.64], R20 ;  /* 0x0000001436007986 */ /* 0x000fe2000c10153c */
[----:B------:R-:W-:-:S02]  /*6ab0*/  PRMT R45, R30, 0x7632, R45 ;  /* 0x000076321e2d7816 */ /* 0x000fc4000000002d */
[----:B0-----:R-:W-:Y:S01]  /*6ac0*/  PRMT R17, R24, 0x7632, R17 ;  /* 0x0000763218117816 */ /* 0x001fe20000000011 */
[----:B------:R0:W-:Y:S01]  /*6ad0*/  STG.E.U16 desc[UR60][R56.64], R16 ;  /* 0x0000001038007986 */ /* 0x0001e2000c10153c */
[----:B------:R-:W-:Y:S02]  /*6ae0*/  PRMT R40, R25, 0x7632, R40 ;  /* 0x0000763219287816 */ /* 0x000fe40000000028 */
[----:B------:R-:W-:Y:S01]  /*6af0*/  PRMT R42, R26, 0x7632, R42 ;  /* 0x000076321a2a7816 */ /* 0x000fe2000000002a */
[----:B------:R3:W-:Y:S01]  /*6b00*/  STG.E.U16 desc[UR60][R60.64], R23 ;  /* 0x000000173c007986 */ /* 0x0007e2000c10153c */
[----:B--2---:R-:W-:Y:S02]  /*6b10*/  PRMT R18, R28, 0x7632, R18 ;  /* 0x000076321c127816 */ /* 0x004fe40000000012 */
[----:B------:R-:W-:Y:S01]  /*6b20*/  PRMT R53, R27, 0x7632, R53 ;  /* 0x000076321b357816 */ /* 0x000fe20000000035 */
[----:B------:R2:W-:Y:S01]  /*6b30*/  STG.E.U16 desc[UR60][R58.64], R19 ;  /* 0x000000133a007986 */ /* 0x0005e2000c10153c */
[----:B------:R-:W-:-:S02]  /*6b40*/  PRMT R52, R31, 0x7632, R52 ;  /* 0x000076321f347816 */ /* 0x000fc40000000034 */
[----:B------:R-:W-:Y:S01]  /*6b50*/  PRMT R48, R12, 0x7632, R48 ;  /* 0x000076320c307816 */ /* 0x000fe20000000030 */
[----:B------:R4:W-:Y:S01]  /*6b60*/  STG.E.U16 desc[UR60][R62.64], R21 ;  /* 0x000000153e007986 */ /* 0x0009e2000c10153c */
[----:B0-----:R-:W-:-:S03]  /*6b70*/  PRMT R56, R13, 0x7632, R56 ;  /* 0x000076320d387816 */ /* 0x001fc60000000038 */
[----:B------:R-:W-:Y:S01]  /*6b80*/  STG.E.U16 desc[UR60][R68.64], R34 ;  /* 0x0000002244007986 */ /* 0x000fe2000c10153c */
[----:B---3--:R-:W-:-:S03]  /*6b90*/  PRMT R61, R10, 0x7632, R61 ;  /* 0x000076320a3d7816 */ /* 0x008fc6000000003d */
[----:B------:R-:W-:Y:S01]  /*6ba0*/  STG.E.U16 desc[UR60][R66.64], R24 ;  /* 0x0000001842007986 */ /* 0x000fe2000c10153c */
[----:B--2---:R-:W-:-:S03]  /*6bb0*/  PRMT R59, R9, 0x7632, R59 ;  /* 0x00007632093b7816 */ /* 0x004fc6000000003b */
[----:B------:R0:W-:Y:S01]  /*6bc0*/  STG.E.U16 desc[UR60][R64.64], R28 ;  /* 0x0000001c40007986 */ /* 0x0001e2000c10153c */
[----:B----4-:R-:W-:-:S03]  /*6bd0*/  PRMT R62, R14, 0x7632, R62 ;  /* 0x000076320e3e7816 */ /* 0x010fc6000000003e */
[----:B------:R-:W-:Y:S04]  /*6be0*/  STG.E.U16 desc[UR60][R74.64], R17 ;  /* 0x000000114a007986 */ /* 0x000fe8000c10153c */
[----:B------:R-:W-:Y:S04]  /*6bf0*/  STG.E.U16 desc[UR60][R72.64], R18 ;  /* 0x0000001248007986 */ /* 0x000fe8000c10153c */
[----:B------:R-:W-:Y:S01]  /*6c00*/  STG.E.U16 desc[UR60][R70.64], R25 ;  /* 0x0000001946007986 */ /* 0x000fe2000c10153c */
[----:B0-----:R-:W-:Y:S02]  /*6c10*/  PRMT R65, R15, 0x7632, R65 ;  /* 0x000076320f417816 */ /* 0x001fe40000000041 */
[----:B------:R-:W-:Y:S01]  /*6c20*/  PRMT R64, R11, 0x7632, R64 ;  /* 0x000076320b407816 */ /* 0x000fe20000000040 */
[----:B------:R-:W-:Y:S04]  /*6c30*/  STG.E.U16 desc[UR60][R76.64], R29 ;  /* 0x0000001d4c007986 */ /* 0x000fe8000c10153c */
[----:B------:R-:W-:Y:S04]  /*6c40*/  STG.E.U16 desc[UR60][R80.64], R40 ;  /* 0x0000002850007986 */ /* 0x000fe8000c10153c */
[----:B------:R-:W-:Y:S04]  /*6c50*/  STG.E.U16 desc[UR60][R78.64], R39 ;  /* 0x000000274e007986 */ /* 0x000fe8000c10153c */
[----:B------:R-:W-:Y:S04]  /*6c60*/  STG.E.U16 desc[UR60][R86.64], R26 ;  /* 0x0000001a56007986 */ /* 0x000fe8000c10153c */
[----:B------:R-:W-:Y:S04]  /*6c70*/  STG.E.U16 desc[UR60][R82.64], R30 ;  /* 0x0000001e52007986 */ /* 0x000fe8000c10153c */
[----:B------:R-:W-:Y:S04]  /*6c80*/  STG.E.U16 desc[UR60][R84.64], R42 ;  /* 0x0000002a54007986 */ /* 0x000fe8000c10153c */
[----:B------:R-:W-:Y:S04]  /*6c90*/  STG.E.U16 desc[UR60][R90.64], R45 ;  /* 0x0000002d5a007986 */ /* 0x000fe8000c10153c */
[----:B------:R-:W0:Y:S04]  /*6ca0*/  LDS.128 R16, [R7+0x800] ;  /* 0x0008000007107984 */ /* 0x000e280000000c00 */
[----:B------:R-:W2:Y:S04]  /*6cb0*/  LDS.128 R88, [R88+0x800] ;  /* 0x0008000058587984 */ /* 0x000ea80000000c00 */
[----:B------:R3:W-:Y:S04]  /*6cc0*/  STG.E.U16 desc[UR60][R92.64], R27 ;  /* 0x0000001b5c007986 */ /* 0x0007e8000c10153c */
[----:B------:R3:W-:Y:S04]  /*6cd0*/  STG.E.U16 desc[UR60][R94.64], R31 ;  /* 0x0000001f5e007986 */ /* 0x0007e8000c10153c */
[----:B------:R3:W-:Y:S04]  /*6ce0*/  STG.E.U16 desc[UR60][R106.64], R53 ;  /* 0x000000356a007986 */ /* 0x0007e8000c10153c */
[----:B------:R3:W-:Y:S04]  /*6cf0*/  STG.E.U16 desc[UR60][R104.64], R52 ;  /* 0x0000003468007986 */ /* 0x0007e8000c10153c */
[----:B------:R3:W-:Y:S04]  /*6d00*/  STG.E.U16 desc[UR60][R102.64], R12 ;  /* 0x0000000c66007986 */ /* 0x0007e8000c10153c */
[----:B------:R3:W-:Y:S04]  /*6d10*/  STG.E.U16 desc[UR60][R98.64], R8 ;  /* 0x0000000862007986 */ /* 0x0007e8000c10153c */
[----:B------:R3:W-:Y:S04]  /*6d20*/  STG.E.U16 desc[UR60][R96.64], R48 ;  /* 0x0000003060007986 */ /* 0x0007e8000c10153c */
[----:B------:R3:W-:Y:S04]  /*6d30*/  STG.E.U16 desc[UR60][R100.64], R50 ;  /* 0x0000003264007986 */ /* 0x0007e8000c10153c */
[----:B------:R3:W-:Y:S01]  /*6d40*/  STG.E.U16 desc[UR60][R108.64], R13 ;  /* 0x0000000d6c007986 */ /* 0x0007e2000c10153c */
[----:B0-----:R-:W-:-:S02]  /*6d50*/  PRMT R67, R16, 0x7632, R67 ;  /* 0x0000763210437816 */ /* 0x001fc40000000043 */
[----:B------:R-:W-:Y:S01]  /*6d60*/  PRMT R74, R17, 0x7632, R74 ;  /* 0x00007632114a7816 */ /* 0x000fe2000000004a */
[----:B------:R3:W-:Y:S01]  /*6d70*/  STG.E.U16 desc[UR60][R110.64], R9 ;  /* 0x000000096e007986 */ /* 0x0007e2000c10153c */
[----:B--2---:R-:W-:Y:S02]  /*6d80*/  PRMT R71, R88, 0x7632, R71 ;  /* 0x0000763258477816 */ /* 0x004fe40000000047 */
[----:B------:R-:W-:Y:S01]  /*6d90*/  PRMT R73, R89, 0x7632, R73 ;  /* 0x0000763259497816 */ /* 0x000fe20000000049 */
[----:B------:R3:W-:Y:S01]  /*6da0*/  STG.E.U16 desc[UR60][R112.64], R56 ;  /* 0x0000003870007986 */ /* 0x0007e2000c10153c */
[----:B------:R-:W-:Y:S02]  /*6db0*/  PRMT R77, R18, 0x7632, R77 ;  /* 0x00007632124d7816 */ /* 0x000fe4000000004d */
[----:B------:R-:W-:Y:S01]  /*6dc0*/  PRMT R76, R90, 0x7632, R76 ;  /* 0x000076325a4c7816 */ /* 0x000fe2000000004c */
[----:B------:R3:W-:Y:S01]  /*6dd0*/  STG.E.U16 desc[UR60][R118.64], R59 ;  /* 0x0000003b76007986 */ /* 0x0007e2000c10153c */
[----:B------:R-:W-:-:S02]  /*6de0*/  PRMT R78, R19, 0x7632, R78 ;  /* 0x00007632134e7816 */ /* 0x000fc4000000004e */
[----:B------:R-:W-:Y:S01]  /*6df0*/  PRMT R80, R91, 0x7632, R80 ;  /* 0x000076325b507816 */ /* 0x000fe20000000050 */
        /* <DEDUP_REMOVED lines=24> */
[----:B------:R-:W-:Y:S06]  /*6f80*/  BAR.SYNC.DEFER_BLOCKING 0x0 ;  /* 0x0000000000007b1d */ /* 0x000fec0000010000 */
[----:B------:R3:W-:Y:S02]  /*6f90*/  STS.64 [R6], R36 ;  /* 0x0000002406007388 */ /* 0x0007e40000000a00 */
[----:B------:R-:W-:Y:S06]  /*6fa0*/  BAR.SYNC.DEFER_BLOCKING 0x0 ;  /* 0x0000000000007b1d */ /* 0x000fec0000010000 */
[----:B-1----:R-:W-:Y:S05]  /*6fb0*/  @P0 EXIT ;  /* 0x000000000000094d */ /* 0x002fea0003800000 */
[----:B------:R-:W0:Y:S01]  /*6fc0*/  LDS R7, [R2] ;  /* 0x0000000002077984 */ /* 0x000e220000000800 */
[----:B---3--:R-:W1:Y:S01]  /*6fd0*/  LDC.64 R8, c[0x0][0x230] ;  /* 0x00008c00ff087b82 */ /* 0x008e620000000a00 */
[----:B------:R-:W-:Y:S02]  /*6fe0*/  IMAD R3, R3, R4, RZ ;  /* 0x0000000403037224 */ /* 0x000fe400078e02ff */
[----:B------:R-:W-:Y:S02]  /*6ff0*/  IMAD.SHL.U32 R4, R0, 0x4, RZ ;  /* 0x0000000400047824 */ /* 0x000fe400078e00ff */
[C---:B------:R-:W-:Y:S02]  /*7000*/  IMAD.SHL.U32 R5, R3.reuse, 0x4, RZ ;  /* 0x0000000403057824 */ /* 0x040fe400078e00ff */
[----:B------:R-:W-:-:S04]  /*7010*/  IMAD.HI R6, R3, 0x4, RZ ;  /* 0x0000000403067827 */ /* 0x000fc800078e02ff */
[----:B------:R-:W-:Y:S01]  /*7020*/  IMAD.HI R0, R0, 0x4, RZ ;  /* 0x0000000400007827 */ /* 0x000fe200078e02ff */
[----:B-1----:R-:W-:-:S04]  /*7030*/  IADD3 R4, P0, P1, R4, R8, R5 ;  /* 0x0000000804047210 */ /* 0x002fc8000791e005 */
[----:B------:R-:W-:-:S05]  /*7040*/  IADD3.X R5, R0, R9, R6, P0, P1 ;  /* 0x0000000900057210 */ /* 0x000fca00007e2406 */
[----:B0-----:R-:W-:Y:S01]  /*7050*/  STG.E desc[UR60][R4.64], R7 ;  /* 0x0000000704007986 */ /* 0x001fe2000c10193c */
[----:B------:R-:W-:Y:S05]  /*7060*/  EXIT ;  /* 0x000000000000794d */ /* 0x000fea0003800000 */
.L_x_2:
[----:B------:R-:W-:-:S00]  /*7070*/  BRA `(.L_x_2) ;  /* 0xfffffffc00fc7947 */ /* 0x000fc0000383ffff */
[----:B------:R-:W-:-:S00]  /*7080*/  NOP ;  /* 0x0000000000007918 */ /* 0x000fc00000000000 */
[----:B------:R-:W-:-:S00]  /*7090*/  NOP ;  /* 0x0000000000007918 */ /* 0x000fc00000000000 */
[----:B------:R-:W-:-:S00]  /*70a0*/  NOP ;  /* 0x0000000000007918 */ /* 0x000fc00000000000 */
[----:B------:R-:W-:-:S00]  /*70b0*/  NOP ;  /* 0x0000000000007918 */ /* 0x000fc00000000000 */
[----:B------:R-:W-:-:S00]  /*70c0*/  NOP ;  /* 0x0000000000007918 */ /* 0x000fc00000000000 */
[----:B------:R-:W-:-:S00]  /*70d0*/  NOP ;  /* 0x0000000000007918 */ /* 0x000fc00000000000 */
[----:B------:R-:W-:-:S00]  /*70e0*/  NOP ;  /* 0x0000000000007918 */ /* 0x000fc00000000000 */
[----:B------:R-:W-:-:S00]  /*70f0*/  NOP ;  /* 0x0000000000007918 */ /* 0x000fc00000000000 */
.L_x_3:


//--------------------- .nv.global.init           --------------------------
	.section	.nv.global.init,"aw",@progbits
.nv.global.init:
	.type		_$_str,@object
	.size		_$_str,(.L_0 - _$_str)
_$_str:
        /*0000*/ 	.byte	0x5f, 0x5f, 0x43, 0x55, 0x44, 0x41, 0x5f, 0x46, 0x54, 0x5a, 0x00
.L_0:


//--------------------- .nv.shared.attn_fwd       --------------------------
	.section	.nv.shared.attn_fwd,"aw",@nobits
	.sectionflags	@""
	.align	16
	.zero		1024


//--------------------- .nv.shared.reserved.0     --------------------------
	.section	.nv.shared.reserved.0,"aw",@nobits
	.weak		__nv_reservedSMEM_offset_0_alias
	.size		__nv_reservedSMEM_offset_0_alias, 0, 0
	.other		__nv_reservedSMEM_offset_0_alias,@"STO_CUDA_RESERVED_SHARED STV_DEFAULT"
__nv_reservedSMEM_offset_0_alias:
	.zero		0


//--------------------- .nv.constant0.attn_fwd    --------------------------
	.section	.nv.constant0.attn_fwd,"a",@progbits
	.sectionflags	@""
	.align	4
.nv.constant0.attn_fwd:
	.zero		664


//--------------------- SYMBOLS --------------------------

	.type		.nv.reservedSmem.offset0,@object
	.size		.nv.reservedSmem.offset0,0x4
